def matmul_kernel(
    a_ptr,
    b_ptr,
    c_ptr,
    M,
    N,
    K,
    stride_am,
    stride_ak,
    stride_bk,
    stride_bn,
    stride_cm,
    stride_cn,
    BLOCK_M: tl.constexpr,
    BLOCK_N: tl.constexpr,
    BLOCK_K: tl.constexpr,
    GROUP_M: tl.constexpr,
):
    pid = tl.program_id(axis=0)
    num_pid_m = tl.cdiv(M, BLOCK_M)
    num_pid_n = tl.cdiv(N, BLOCK_N)
    num_pid_in_group = GROUP_M * num_pid_n
    group_id = pid // num_pid_in_group
    first_pid_m = group_id * GROUP_M
    group_size_m = min(num_pid_m - first_pid_m, GROUP_M)
    pid_m = first_pid_m + ((pid % num_pid_in_group) % group_size_m)
    pid_n = (pid % num_pid_in_group) // group_size_m

    offs_am = (pid_m * BLOCK_M + tl.arange(0, BLOCK_M)) % M
    offs_bn = (pid_n * BLOCK_N + tl.arange(0, BLOCK_N)) % N
    offs_k = tl.arange(0, BLOCK_K)
    a_ptrs = a_ptr + offs_am[:, None] * stride_am + offs_k[None, :] * stride_ak
    b_ptrs = b_ptr + offs_k[:, None] * stride_bk + offs_bn[None, :] * stride_bn

    acc = tl.zeros((BLOCK_M, BLOCK_N), dtype=tl.float32)
    for kk in range(0, tl.cdiv(K, BLOCK_K)):
        a = tl.load(a_ptrs, mask=offs_k[None, :] < K - kk * BLOCK_K, other=0.0)
        b = tl.load(b_ptrs, mask=offs_k[:, None] < K - kk * BLOCK_K, other=0.0)
        acc = tl.dot(a, b, acc)
        a_ptrs += BLOCK_K * stride_ak
        b_ptrs += BLOCK_K * stride_bk

    c = acc.to(c_ptr.dtype.element_ty)
    offs_cm = pid_m * BLOCK_M + tl.arange(0, BLOCK_M)
    offs_cn = pid_n * BLOCK_N + tl.arange(0, BLOCK_N)
    c_ptrs = c_ptr + offs_cm[:, None] * stride_cm + offs_cn[None, :] * stride_cn
    mask = (offs_cm[:, None] < M) & (offs_cn[None, :] < N)
    tl.store(c_ptrs, c, mask=mask)

# config = {"BLOCK_K": 64, "BLOCK_M": 128, "BLOCK_N": 16, "GROUP_M": 8, "arch": "sm_100", "dtype": "bf16", "num_ctas": 1, "num_stages": 3, "num_warps": 4}
# arch = sm_100


// ===== COMPILED SASS (sm_100a) =====

	.target	sm_100a

	.elftype	@"ET_EXEC"


//--------------------- .note.nv.tkinfo           --------------------------
	.section	.note.nv.tkinfo,"",@"SHT_NOTE"
	.sectionflags	@"SHF_NOTE_NV_TKINFO"
	.tkinfo
        /*0018*/ 	.word	0x00000081
        /*0030*/ 	.string	""
        /*0030*/ 	.string	"ptxas-blackwell"
        /*0030*/ 	.string	"Cuda compilation tools, release 12.9, V12.9.86"
        /*0030*/ 	.string	"Build cuda_12.9.r12.9/compiler.36037853_0"
        /*0030*/ 	.string	"-v  -suppress-debug-info  -lineinfo  -arch sm_100a "



//--------------------- .note.nv.cuver            --------------------------
	.section	.note.nv.cuver,"",@"SHT_NOTE"
	.sectionflags	@"SHF_NOTE_NV_CUVER"
        /*0018*/ 	.short	0x0001
        /*001a*/ 	.short	0x0064
        /*001c*/ 	.short	0x0001
        /*001e*/ 	.short	0x0000
        /*0020*/ 	.short	0x0001
        /*0022*/ 	.short	0x0000


//--------------------- .nv.info                  --------------------------
	.section	.nv.info,"",@"SHT_CUDA_INFO"
	.align	4


	//----- nvinfo : EIATTR_REGCOUNT
	.align		4
        /*0000*/ 	.byte	0x04, 0x2f
        /*0002*/ 	.short	(.L_4 - .L_3)
	.align		4
.L_3:
        /*0004*/ 	.word	index@(matmul_kernel)
        /*0008*/ 	.word	0x000000de


	//----- nvinfo : EIATTR_FRAME_SIZE
	.align		4
.L_4:
        /*000c*/ 	.byte	0x04, 0x11
        /*000e*/ 	.short	(.L_6 - .L_5)
	.align		4
.L_5:
        /*0010*/ 	.word	index@($__internal_2_$__cuda_sm10x_tcgen05_guardrail_trap_unallocated_columns_being_dealloced)
        /*0014*/ 	.word	0x00000000


	//----- nvinfo : EIATTR_FRAME_SIZE
	.align		4
.L_6:
        /*0018*/ 	.byte	0x04, 0x11
        /*001a*/ 	.short	(.L_8 - .L_7)
	.align		4
.L_7:
        /*001c*/ 	.word	index@($__internal_1_$__cuda_sm10x_tcgen05_guardrail_trap_phase_invalid_during_alloc)
        /*0020*/ 	.word	0x00000000


	//----- nvinfo : EIATTR_FRAME_SIZE
	.align		4
.L_8:
        /*0024*/ 	.byte	0x04, 0x11
        /*0026*/ 	.short	(.L_10 - .L_9)
	.align		4
.L_9:
        /*0028*/ 	.word	index@($__internal_0_$__cuda_sm10x_tcgen05_guardrail_trap_col_being_dealloced_not_returned_by_alloc)
        /*002c*/ 	.word	0x00000000


	//----- nvinfo : EIATTR_FRAME_SIZE
	.align		4
.L_10:
        /*0030*/ 	.byte	0x04, 0x11
        /*0032*/ 	.short	(.L_12 - .L_11)
	.align		4
.L_11:
        /*0034*/ 	.word	index@(matmul_kernel)
        /*0038*/ 	.word	0x00000000


	//----- nvinfo : EIATTR_MIN_STACK_SIZE
	.align		4
.L_12:
        /*003c*/ 	.byte	0x04, 0x12
        /*003e*/ 	.short	(.L_14 - .L_13)
	.align		4
.L_13:
        /*0040*/ 	.word	index@(matmul_kernel)
        /*0044*/ 	.word	0x00000000
.L_14:


//--------------------- .nv.info.matmul_kernel    --------------------------
	.section	.nv.info.matmul_kernel,"",@"SHT_CUDA_INFO"
	.sectionflags	@""
	.align	4


	//----- nvinfo : EIATTR_CUDA_API_VERSION
	.align		4
        /*0000*/ 	.byte	0x04, 0x37
        /*0002*/ 	.short	(.L_16 - .L_15)
.L_15:
        /*0004*/ 	.word	0x00000081


	//----- nvinfo : EIATTR_KPARAM_INFO
	.align		4
.L_16:
        /*0008*/ 	.byte	0x04, 0x17
        /*000a*/ 	.short	(.L_18 - .L_17)
.L_17:
        /*000c*/ 	.word	0x00000000
        /*0010*/ 	.short	0x000d
        /*0012*/ 	.short	0x0048
        /*0014*/ 	.byte	0x00, 0xf4, 0x21, 0x00


	//----- nvinfo : EIATTR_KPARAM_INFO
	.align		4
.L_18:
        /*0018*/ 	.byte	0x04, 0x17
        /*001a*/ 	.short	(.L_20 - .L_19)
.L_19:
        /*001c*/ 	.word	0x00000000
        /*0020*/ 	.short	0x000c
        /*0022*/ 	.short	0x0040
        /*0024*/ 	.byte	0x00, 0xf4, 0x21, 0x00


	//----- nvinfo : EIATTR_KPARAM_INFO
	.align		4
.L_20:
        /*0028*/ 	.byte	0x04, 0x17
        /*002a*/ 	.short	(.L_22 - .L_21)
.L_21:
        /*002c*/ 	.word	0x00000000
        /*0030*/ 	.short	0x000b
        /*0032*/ 	.short	0x0038
        /*0034*/ 	.byte	0x00, 0xf0, 0x11, 0x00


	//----- nvinfo : EIATTR_KPARAM_INFO
	.align		4
.L_22:
        /*0038*/ 	.byte	0x04, 0x17
        /*003a*/ 	.short	(.L_24 - .L_23)
.L_23:
        /*003c*/ 	.word	0x00000000
        /*0040*/ 	.short	0x000a
        /*0042*/ 	.short	0x0034
        /*0044*/ 	.byte	0x00, 0xf0, 0x11, 0x00


	//----- nvinfo : EIATTR_KPARAM_INFO
	.align		4
.L_24:
        /*0048*/ 	.byte	0x04, 0x17
        /*004a*/ 	.short	(.L_26 - .L_25)
.L_25:
        /*004c*/ 	.word	0x00000000
        /*0050*/ 	.short	0x0009
        /*0052*/ 	.short	0x0030
        /*0054*/ 	.byte	0x00, 0xf0, 0x11, 0x00


	//----- nvinfo : EIATTR_KPARAM_INFO
	.align		4
.L_26:
        /*0058*/ 	.byte	0x04, 0x17
        /*005a*/ 	.short	(.L_28 - .L_27)
.L_27:
        /*005c*/ 	.word	0x00000000
        /*0060*/ 	.short	0x0008
        /*0062*/ 	.short	0x002c
        /*0064*/ 	.byte	0x00, 0xf0, 0x11, 0x00


	//----- nvinfo : EIATTR_KPARAM_INFO
	.align		4
.L_28:
        /*0068*/ 	.byte	0x04, 0x17
        /*006a*/ 	.short	(.L_30 - .L_29)
.L_29:
        /*006c*/ 	.word	0x00000000
        /*0070*/ 	.short	0x0007
        /*0072*/ 	.short	0x0028
        /*0074*/ 	.byte	0x00, 0xf0, 0x11, 0x00


	//----- nvinfo : EIATTR_KPARAM_INFO
	.align		4
.L_30:
        /*0078*/ 	.byte	0x04, 0x17
        /*007a*/ 	.short	(.L_32 - .L_31)
.L_31:
        /*007c*/ 	.word	0x00000000
        /*0080*/ 	.short	0x0006
        /*0082*/ 	.short	0x0024
        /*0084*/ 	.byte	0x00, 0xf0, 0x11, 0x00


	//----- nvinfo : EIATTR_KPARAM_INFO
	.align		4
.L_32:
        /*0088*/ 	.byte	0x04, 0x17
        /*008a*/ 	.short	(.L_34 - .L_33)
.L_33:
        /*008c*/ 	.word	0x00000000
        /*0090*/ 	.short	0x0005
        /*0092*/ 	.short	0x0020
        /*0094*/ 	.byte	0x00, 0xf0, 0x11, 0x00


	//----- nvinfo : EIATTR_KPARAM_INFO
	.align		4
.L_34:
        /*0098*/ 	.byte	0x04, 0x17
        /*009a*/ 	.short	(.L_36 - .L_35)
.L_35:
        /*009c*/ 	.word	0x00000000
        /*00a0*/ 	.short	0x0004
        /*00a2*/ 	.short	0x001c
        /*00a4*/ 	.byte	0x00, 0xf0, 0x11, 0x00


	//----- nvinfo : EIATTR_KPARAM_INFO
	.align		4
.L_36:
        /*00a8*/ 	.byte	0x04, 0x17
        /*00aa*/ 	.short	(.L_38 - .L_37)
.L_37:
        /*00ac*/ 	.word	0x00000000
        /*00b0*/ 	.short	0x0003
        /*00b2*/ 	.short	0x0018
        /*00b4*/ 	.byte	0x00, 0xf0, 0x11, 0x00


	//----- nvinfo : EIATTR_KPARAM_INFO
	.align		4
.L_38:
        /*00b8*/ 	.byte	0x04, 0x17
        /*00ba*/ 	.short	(.L_40 - .L_39)
.L_39:
        /*00bc*/ 	.word	0x00000000
        /*00c0*/ 	.short	0x0002
        /*00c2*/ 	.short	0x0010
        /*00c4*/ 	.byte	0x00, 0xf4, 0x21, 0x00


	//----- nvinfo : EIATTR_KPARAM_INFO
	.align		4
.L_40:
        /*00c8*/ 	.byte	0x04, 0x17
        /*00ca*/ 	.short	(.L_42 - .L_41)
.L_41:
        /*00cc*/ 	.word	0x00000000
        /*00d0*/ 	.short	0x0001
        /*00d2*/ 	.short	0x0008
        /*00d4*/ 	.byte	0x00, 0xf4, 0x21, 0x00


	//----- nvinfo : EIATTR_KPARAM_INFO
	.align		4
.L_42:
        /*00d8*/ 	.byte	0x04, 0x17
        /*00da*/ 	.short	(.L_44 - .L_43)
.L_43:
        /*00dc*/ 	.word	0x00000000
        /*00e0*/ 	.short	0x0000
        /*00e2*/ 	.short	0x0000
        /*00e4*/ 	.byte	0x00, 0xf4, 0x21, 0x00


	//----- nvinfo : EIATTR_AT_ENTRY_FRAGMENTS
	.align		4
.L_44:
        /*00e8*/ 	.byte	0x04, 0x4f
        /*00ea*/ 	.short	(.L_46 - .L_45)


	//   ....[0]....
.L_45:
        /*00ec*/ 	.word	0x00000004


	//----- nvinfo : EIATTR_RESERVED_SMEM_USED
	.align		4
.L_46:
        /*00f0*/ 	.byte	0x01, 0x41
	.zero		2


	//----- nvinfo : EIATTR_SPARSE_MMA_MASK
	.align		4
        /*00f4*/ 	.byte	0x03, 0x50
        /*00f6*/ 	.short	0x0000


	//----- nvinfo : EIATTR_TCGEN05_1CTA_USED
	.align		4
        /*00f8*/ 	.byte	0x01, 0x51
	.zero		2


	//----- nvinfo : EIATTR_MAXREG_COUNT
	.align		4
        /*00fc*/ 	.byte	0x03, 0x1b
        /*00fe*/ 	.short	0x00ff


	//----- nvinfo : EIATTR_NUM_BARRIERS
	.align		4
        /*0100*/ 	.byte	0x02, 0x4c
        /*0102*/ 	.byte	0x01
	.zero		1


	//----- nvinfo : EIATTR_INT_WARP_WIDE_INSTR_OFFSETS
	.align		4
        /*0104*/ 	.byte	0x04, 0x31
        /*0106*/ 	.short	(.L_48 - .L_47)


	//   ....[0]....
.L_47:
        /*0108*/ 	.word	0x00001680


	//   ....[1]....
        /*010c*/ 	.word	0x000016b0


	//   ....[2]....
        /*0110*/ 	.word	0x00003e80


	//   ....[3]....
        /*0114*/ 	.word	0x000078d0


	//   ....[4]....
        /*0118*/ 	.word	0x00007920


	//----- nvinfo : EIATTR_COOP_GROUP_MASK_REGIDS
	.align		4
.L_48:
        /*011c*/ 	.byte	0x04, 0x29
        /*011e*/ 	.short	(.L_50 - .L_49)


	//   ....[0]....
.L_49:
        /*0120*/ 	.word	0xffffffff


	//   ....[1]....
        /*0124*/ 	.word	0xffffffff


	//   ....[2]....
        /*0128*/ 	.word	0xffffffff


	//   ....[3]....
        /*012c*/ 	.word	0xffffffff


	//----- nvinfo : EIATTR_COOP_GROUP_INSTR_OFFSETS
	.align		4
.L_50:
        /*0130*/ 	.byte	0x04, 0x28
        /*0132*/ 	.short	(.L_52 - .L_51)


	//   ....[0]....
.L_51:
        /*0134*/ 	.word	0x00000070


	//   ....[1]....
        /*0138*/ 	.word	0x00000330


	//   ....[2]....
        /*013c*/ 	.word	0x00007760


	//   ....[3]....
        /*0140*/ 	.word	0x000079d0


	//----- nvinfo : EIATTR_VRC_CTA_INIT_COUNT
	.align		4
.L_52:
        /*0144*/ 	.byte	0x02, 0x4a
        /*0146*/ 	.byte	0x80
	.zero		1


	//----- nvinfo : EIATTR_MBARRIER_INSTR_OFFSETS
	.align		4
        /*0148*/ 	.byte	0x04, 0x39
        /*014a*/ 	.short	(.L_54 - .L_53)


	//   ....[0]....
.L_53:
        /*014c*/ 	.word	0x000017a0
        /*0150*/ 	.word	0x000000ff
        /*0154*/ 	.word	0x00000000
        /*0158*/ 	.short	0x0100
        /*015a*/ 	.byte	0x06
	.zero		1


	//   ....[1]....
        /*015c*/ 	.word	0x00003ec0
        /*0160*/ 	.word	0x000000ff
        /*0164*/ 	.word	0x00001008
        /*0168*/ 	.short	0x0100
        /*016a*/ 	.byte	0x09
	.zero		1


	//   ....[2]....
        /*016c*/ 	.word	0x000067f0
        /*0170*/ 	.word	0x000000ff
        /*0174*/ 	.word	0x00000000
        /*0178*/ 	.short	0x010a
        /*017a*/ 	.byte	0x06
	.zero		1


	//   ....[3]....
        /*017c*/ 	.word	0x00006f50
        /*0180*/ 	.word	0x000000ff
        /*0184*/ 	.word	0x00000000
        /*0188*/ 	.short	0x010a
        /*018a*/ 	.byte	0x06
	.zero		1


	//   ....[4]....
        /*018c*/ 	.word	0x00007060
        /*0190*/ 	.word	0x000000ff
        /*0194*/ 	.word	0x00001000
        /*0198*/ 	.short	0x0108
        /*019a*/ 	.byte	0x09
	.zero		1


	//   ....[5]....
        /*019c*/ 	.word	0x000070b0
        /*01a0*/ 	.word	0x000000ff
        /*01a4*/ 	.word	0x00001008
        /*01a8*/ 	.short	0x0108
        /*01aa*/ 	.byte	0x09
	.zero		1


	//   ....[6]....
        /*01ac*/ 	.word	0x000079f0
        /*01b0*/ 	.word	0x000000ff
        /*01b4*/ 	.word	0x00000000
        /*01b8*/ 	.short	0x010a
        /*01ba*/ 	.byte	0x06
	.zero		1


	//   ....[7]....
        /*01bc*/ 	.word	0x00007a20
        /*01c0*/ 	.word	0x000000ff
        /*01c4*/ 	.word	0x00000000
        /*01c8*/ 	.short	0x010a
        /*01ca*/ 	.byte	0x06
	.zero		1


	//----- nvinfo : EIATTR_NUM_MBARRIERS
	.align		4
.L_54:
        /*01cc*/ 	.byte	0x03, 0x38
        /*01ce*/ 	.short	0x0002


	//----- nvinfo : EIATTR_EXIT_INSTR_OFFSETS
	.align		4
        /*01d0*/ 	.byte	0x04, 0x1c
        /*01d2*/ 	.short	(.L_56 - .L_55)


	//   ....[0]....
.L_55:
        /*01d4*/ 	.word	0x000079e0


	//----- nvinfo : EIATTR_REQNTID
	.align		4
.L_56:
        /*01d8*/ 	.byte	0x04, 0x10
        /*01da*/ 	.short	(.L_58 - .L_57)
.L_57:
        /*01dc*/ 	.word	0x00000080
        /*01e0*/ 	.word	0x00000001
        /*01e4*/ 	.word	0x00000001


	//----- nvinfo : EIATTR_CRS_STACK_SIZE
	.align		4
.L_58:
        /*01e8*/ 	.byte	0x04, 0x1e
        /*01ea*/ 	.short	(.L_60 - .L_59)
.L_59:
        /*01ec*/ 	.word	0x00000000


	//----- nvinfo : EIATTR_CBANK_PARAM_SIZE
	.align		4
.L_60:
        /*01f0*/ 	.byte	0x03, 0x19
        /*01f2*/ 	.short	0x0050


	//----- nvinfo : EIATTR_PARAM_CBANK
	.align		4
        /*01f4*/ 	.byte	0x04, 0x0a
        /*01f6*/ 	.short	(.L_62 - .L_61)
	.align		4
.L_61:
        /*01f8*/ 	.word	index@(.nv.constant0.matmul_kernel)
        /*01fc*/ 	.short	0x0380
        /*01fe*/ 	.short	0x0050


	//----- nvinfo : EIATTR_SW_WAR
	.align		4
.L_62:
        /*0200*/ 	.byte	0x04, 0x36
        /*0202*/ 	.short	(.L_64 - .L_63)
.L_63:
        /*0204*/ 	.word	0x00000008
.L_64:


//--------------------- .nv.compat                --------------------------
	.section	.nv.compat,"",@"SHT_CUDA_COMPAT_INFO"
	.align	4
        /*0000*/ 	.byte	0x02, 0x02, 0x02, 0x00, 0x02, 0x05, 0x05, 0x00, 0x02, 0x03, 0x00, 0x00, 0x02, 0x06, 0x01, 0x00


//--------------------- .nv.callgraph             --------------------------
	.section	.nv.callgraph,"",@"SHT_CUDA_CALLGRAPH"
	.align	4
	.sectionentsize	8
	.align		4
        /*0000*/ 	.word	0x00000000
	.align		4
        /*0004*/ 	.word	0xffffffff
	.align		4
        /*0008*/ 	.word	0x00000000
	.align		4
        /*000c*/ 	.word	0xfffffffe
	.align		4
        /*0010*/ 	.word	0x00000000
	.align		4
        /*0014*/ 	.word	0xfffffffd
	.align		4
        /*0018*/ 	.word	0x00000000
	.align		4
        /*001c*/ 	.word	0xfffffffc


//--------------------- .text.matmul_kernel       --------------------------
	.section	.text.matmul_kernel,"ax",@progbits
	.align	128
        .global         matmul_kernel
        .type           matmul_kernel,@function
        .size           matmul_kernel,(.L_x_21 - matmul_kernel)
        .other          matmul_kernel,@"STO_CUDA_ENTRY STV_DEFAULT"
matmul_kernel:
.text.matmul_kernel:
[----:B------:R-:W0:Y:S01]  /*0000*/  LDC R1, c[0x0][0x37c] ;  /* 0x0000df00ff017b82 */ /* 0x000e220000000800 */
[----:B------:R-:W1:Y:S01]  /*0010*/  S2R R52, SR_TID.X ;  /* 0x0000000000347919 */ /* 0x000e620000002100 */
[----:B------:R-:W2:Y:S01]  /*0020*/  LDCU.64 UR22, c[0x0][0x358] ;  /* 0x00006b00ff1677ac */ /* 0x000ea20008000a00 */
[----:B-1----:R-:W-:-:S13]  /*0030*/  ISETP.GE.U32.AND P0, PT, R52, 0x20, PT ;  /* 0x000000203400780c */ /* 0x002fda0003f06070 */
[----:B------:R-:W-:Y:S02]  /*0040*/  VOTEU.ANY UP0, P0 ;  /* 0x0000000000ff7886 */ /* 0x000fe40000000100 */
[----:B0-2---:R-:W-:Y:S05]  /*0050*/  BRA.U UP0, `(.L_x_0) ;  /* 0x0000000100b87547 */ /* 0x005fea000b800000 */
[----:B------:R-:W0:Y:S01]  /*0060*/  S2UR UR6, SR_CgaCtaId ;  /* 0x00000000000679c3 */ /* 0x000e220000008800 */
[----:B------:R-:W-:Y:S01]  /*0070*/  NOP ;  /* 0x0000000000007918 */ /* 0x000fe20000000000 */
[----:B------:R-:W-:Y:S02]  /*0080*/  UMOV UR4, 0x40 ;  /* 0x0000004000047882 */ /* 0x000fe40000000000 */
[----:B0-----:R-:W-:-:S09]  /*0090*/  ULEA UR4, UR6, UR4, 0x18 ;  /* 0x0000000406047291 */ /* 0x001fd2000f8ec0ff */
[----:B------:R-:W0:Y:S01]  /*00a0*/  LDS.U8 R0, [UR4] ;  /* 0x00000004ff007984 */ /* 0x000e220008000000 */
[----:B------:R-:W-:Y:S02]  /*00b0*/  UMOV UR4, 0x400 ;  /* 0x0000040000047882 */ /* 0x000fe40000000000 */
[----:B------:R-:W-:Y:S01]  /*00c0*/  ULEA UR4, UR6, UR4, 0x18 ;  /* 0x0000000406047291 */ /* 0x000fe2000f8ec0ff */
[----:B0-----:R-:W-:-:S13]  /*00d0*/  ISETP.NE.AND P0, PT, R0, RZ, PT ;  /* 0x000000ff0000720c */ /* 0x001fda0003f05270 */
[----:B------:R-:W-:Y:S05]  /*00e0*/  @P0 BRA `(.L_x_1) ;  /* 0x00000000007c0947 */ /* 0x000fea0003800000 */
[----:B------:R-:W-:-:S13]  /*00f0*/  ELECT P0, URZ, PT ;  /* 0x0000000000ff782f */ /* 0x000fda0003800000 */
[----:B------:R-:W-:Y:S05]  /*0100*/  @!P0 BRA `(.L_x_2) ;  /* 0x0000000000848947 */ /* 0x000fea0003800000 */
[----:B------:R-:W-:Y:S01]  /*0110*/  UMOV UR5, 0x2 ;  /* 0x0000000200057882 */ /* 0x000fe20000000000 */
[----:B------:R-:W-:Y:S02]  /*0120*/  IMAD.MOV.U32 R4, RZ, RZ, 0x1 ;  /* 0x00000001ff047424 */ /* 0x000fe400078e00ff */
[----:B------:R-:W-:Y:S02]  /*0130*/  IMAD.MOV.U32 R5, RZ, RZ, 0x3 ;  /* 0x00000003ff057424 */ /* 0x000fe400078e00ff */
[----:B------:R-:W-:Y:S04]  /*0140*/  DEPBAR.LE SB0, 0x36 ;  /* 0x00008d800000791a */ /* 0x000fe80000000000 */
[----:B------:R-:W0:Y:S02]  /*0150*/  UTCATOMSWS.FIND_AND_SET.ALIGN UP1, UR5, UR5 ;  /* 0x00000005000575e3 */ /* 0x000e240008020800 */
[----:B0-----:R-:W-:-:S04]  /*0160*/  PLOP3.LUT P0, PT, PT, PT, UP1, 0x80, 0x8 ;  /* 0x000000000008781c */ /* 0x001fc80003f0f018 */
[----:B------:R-:W-:-:S04]  /*0170*/  SEL R0, RZ, 0xffffffff, !P0 ;  /* 0xffffffffff007807 */ /* 0x000fc80004000000 */
[----:B------:R-:W-:Y:S01]  /*0180*/  ISETP.NE.AND P0, PT, R0, RZ, PT ;  /* 0x000000ff0000720c */ /* 0x000fe20003f05270 */
[----:B------:R-:W-:-:S12]  /*0190*/  IMAD.U32 R0, RZ, RZ, UR5 ;  /* 0x00000005ff007e24 */ /* 0x000fd8000f8e00ff */
[----:B------:R-:W-:Y:S05]  /*01a0*/  @P0 BRA `(.L_x_3) ;  /* 0x0000000000240947 */ /* 0x000fea0003800000 */
.L_x_4:
[----:B------:R-:W-:Y:S05]  /*01b0*/  NANOSLEEP 0x64 ;  /* 0x000000640000795d */ /* 0x000fea0003800000 */
[----:B------:R-:W-:-:S05]  /*01c0*/  UMOV UR5, 0x2 ;  /* 0x0000000200057882 */ /* 0x000fca0000000000 */
[----:B------:R-:W-:Y:S04]  /*01d0*/  DEPBAR.LE SB0, 0x36 ;  /* 0x00008d800000791a */ /* 0x000fe80000000000 */
[----:B------:R-:W0:Y:S02]  /*01e0*/  UTCATOMSWS.FIND_AND_SET.ALIGN UP1, UR5, UR5 ;  /* 0x00000005000575e3 */ /* 0x000e240008020800 */
[----:B0-----:R-:W-:-:S04]  /*01f0*/  PLOP3.LUT P0, PT, PT, PT, UP1, 0x80, 0x8 ;  /* 0x000000000008781c */ /* 0x001fc80003f0f018 */
[----:B------:R-:W-:-:S04]  /*0200*/  SEL R0, RZ, 0xffffffff, !P0 ;  /* 0xffffffffff007807 */ /* 0x000fc80004000000 */
[----:B------:R-:W-:Y:S01]  /*0210*/  ISETP.NE.AND P0, PT, R0, RZ, PT ;  /* 0x000000ff0000720c */ /* 0x000fe20003f05270 */
[----:B------:R-:W-:-:S12]  /*0220*/  IMAD.U32 R0, RZ, RZ, UR5 ;  /* 0x00000005ff007e24 */ /* 0x000fd8000f8e00ff */
[----:B------:R-:W-:Y:S05]  /*0230*/  @!P0 BRA `(.L_x_4) ;  /* 0xfffffffc00dc8947 */ /* 0x000fea000383ffff */
.L_x_3:
[C---:B------:R-:W-:Y:S01]  /*0240*/  VIADD R3, R0.reuse, 0x10 ;  /* 0x0000001000037836 */ /* 0x040fe20000000000 */
[----:B------:R-:W-:Y:S01]  /*0250*/  UMOV UR5, 0x50 ;  /* 0x0000005000057882 */ /* 0x000fe20000000000 */
[----:B------:R-:W-:Y:S01]  /*0260*/  SHF.L.U32 R2, R5, R0, RZ ;  /* 0x0000000005027219 */ /* 0x000fe200000006ff */
[----:B------:R-:W-:Y:S01]  /*0270*/  ULEA UR5, UR6, UR5, 0x18 ;  /* 0x0000000506057291 */ /* 0x000fe2000f8ec0ff */
[----:B------:R-:W-:Y:S01]  /*0280*/  IMAD.SHL.U32 R0, R0, 0x20, RZ ;  /* 0x0000002000007824 */ /* 0x000fe200078e00ff */
[----:B------:R-:W-:-:S04]  /*0290*/  SHF.L.U32 R3, R4, R3, RZ ;  /* 0x0000000304037219 */ /* 0x000fc800000006ff */
[----:B------:R-:W-:-:S05]  /*02a0*/  LOP3.LUT R2, R3, R2, RZ, 0xfc, !PT ;  /* 0x0000000203027212 */ /* 0x000fca00078efcff */
[----:B------:R0:W-:Y:S04]  /*02b0*/  ATOMS.OR RZ, [UR5], R2 ;  /* 0x00000002ffff798c */ /* 0x0001e8000b000005 */
[----:B------:R0:W-:Y:S01]  /*02c0*/  STS [UR4], R0 ;  /* 0x00000000ff007988 */ /* 0x0001e20008000804 */
[----:B------:R-:W-:Y:S05]  /*02d0*/  BRA `(.L_x_2) ;  /* 0x0000000000107947 */ /* 0x000fea0003800000 */
.L_x_1:
[----:B------:R-:W-:Y:S01]  /*02e0*/  IMAD.MOV.U32 R0, RZ, RZ, -0x1 ;  /* 0xffffffffff007424 */ /* 0x000fe200078e00ff */
[----:B------:R-:W-:-:S04]  /*02f0*/  MOV R2, 0x320 ;  /* 0x0000032000027802 */ /* 0x000fc80000000f00 */
[----:B------:R0:W-:Y:S03]  /*0300*/  STS [UR4], R0 ;  /* 0x00000000ff007988 */ /* 0x0001e60008000804 */
[----:B0-----:R-:W-:Y:S05]  /*0310*/  CALL.REL.NOINC `($__internal_1_$__cuda_sm10x_tcgen05_guardrail_trap_phase_invalid_during_alloc) ;  /* 0x0000007400d87944 */ /* 0x001fea0003c00000 */
.L_x_2:
[----:B------:R-:W-:Y:S05]  /*0320*/  WARPSYNC.ALL ;  /* 0x0000000000007948 */ /* 0x000fea0003800000 */
[----:B------:R-:W-:Y:S01]  /*0330*/  NOP ;  /* 0x0000000000007918 */ /* 0x000fe20000000000 */
.L_x_0:
[----:B------:R-:W1:Y:S01]  /*0340*/  LDC.64 R26, c[0x0][0x398] ;  /* 0x0000e600ff1a7b82 */ /* 0x000e620000000a00 */
[----:B------:R-:W2:Y:S01]  /*0350*/  S2R R5, SR_CTAID.X ;  /* 0x0000000000057919 */ /* 0x000ea20000002500 */
[----:B------:R-:W-:Y:S01]  /*0360*/  SHF.R.U32.HI R114, RZ, 0x5, R52 ;  /* 0x00000005ff727819 */ /* 0x000fe20000011634 */
[----:B------:R-:W-:Y:S01]  /*0370*/  UMOV UR9, 0x400 ;  /* 0x0000040000097882 */ /* 0x000fe20000000000 */
[----:B------:R-:W3:Y:S04]  /*0380*/  LDCU.128 UR12, c[0x0][0x380] ;  /* 0x00007000ff0c77ac */ /* 0x000ee80008000c00 */
[----:B------:R-:W4:Y:S01]  /*0390*/  S2UR UR4, SR_CgaCtaId ;  /* 0x00000000000479c3 */ /* 0x000f220000008800 */
[----:B------:R-:W-:-:S07]  /*03a0*/  UMOV UR7, 0x1 ;  /* 0x0000000100077882 */ /* 0x000fce0000000000 */
[----:B------:R-:W0:Y:S02]  /*03b0*/  LDC.64 R150, c[0x0][0x3a8] ;  /* 0x0000ea00ff967b82 */ /* 0x000e240000000a00 */
[----:B01----:R-:W-:Y:S01]  /*03c0*/  VIADD R0, R27, 0xf ;  /* 0x0000000f1b007836 */ /* 0x003fe20000000000 */
[----:B------:R-:W-:Y:S02]  /*03d0*/  IABS R14, R27 ;  /* 0x0000001b000e7213 */ /* 0x000fe40000000000 */
[----:B------:R-:W-:Y:S02]  /*03e0*/  IABS R17, R26 ;  /* 0x0000001a00117213 */ /* 0x000fe40000000000 */
[----:B------:R-:W-:Y:S01]  /*03f0*/  SHF.R.S32.HI R3, RZ, 0x1f, R0 ;  /* 0x0000001fff037819 */ /* 0x000fe20000011400 */
[----:B----4-:R-:W-:-:S03]  /*0400*/  ULEA UR9, UR4, UR9, 0x18 ;  /* 0x0000000904097291 */ /* 0x010fc6000f8ec0ff */
[----:B------:R-:W-:Y:S01]  /*0410*/  LEA.HI R3, R3, R0, RZ, 0x4 ;  /* 0x0000000003037211 */ /* 0x000fe200078f20ff */
[----:B------:R-:W-:Y:S01]  /*0420*/  BAR.SYNC.DEFER_BLOCKING 0x0 ;  /* 0x0000000000007b1d */ /* 0x000fe20000010000 */
[----:B--2---:R-:W-:Y:S02]  /*0430*/  IABS R8, R5 ;  /* 0x0000000500087213 */ /* 0x004fe40000000000 */
[----:B------:R-:W-:-:S05]  /*0440*/  SHF.R.S32.HI R3, RZ, 0x4, R3 ;  /* 0x00000004ff037819 */ /* 0x000fca0000011403 */
[----:B------:R-:W-:-:S05]  /*0450*/  IMAD.SHL.U32 R4, R3, 0x8, RZ ;  /* 0x0000000803047824 */ /* 0x000fca00078e00ff */
[-C--:B------:R-:W-:Y:S02]  /*0460*/  IABS R7, R4.reuse ;  /* 0x0000000400077213 */ /* 0x080fe40000000000 */
[----:B------:R-:W-:Y:S02]  /*0470*/  IABS R10, R4 ;  /* 0x00000004000a7213 */ /* 0x000fe40000000000 */
[----:B------:R-:W0:Y:S01]  /*0480*/  I2F.RP R0, R7 ;  /* 0x0000000700007306 */ /* 0x000e220000209400 */
[----:B------:R-:W1:Y:S07]  /*0490*/  LDS R29, [UR9] ;  /* 0x00000009ff1d7984 */ /* 0x000e6e0008000800 */
[----:B0-----:R-:W0:Y:S02]  /*04a0*/  MUFU.RCP R0, R0 ;  /* 0x0000000000007308 */ /* 0x001e240000001000 */
[----:B0-----:R-:W-:-:S02]  /*04b0*/  VIADD R2, R0, 0xffffffe ;  /* 0x0ffffffe00027836 */ /* 0x001fc40000000000 */
[----:B------:R-:W-:-:S04]  /*04c0*/  IMAD.MOV R0, RZ, RZ, -R10 ;  /* 0x000000ffff007224 */ /* 0x000fc800078e0a0a */
[----:B------:R0:W2:Y:S02]  /*04d0*/  F2I.FTZ.U32.TRUNC.NTZ R3, R2 ;  /* 0x0000000200037305 */ /* 0x0000a4000021f000 */
[----:B0-----:R-:W-:Y:S01]  /*04e0*/  IMAD.MOV.U32 R2, RZ, RZ, RZ ;  /* 0x000000ffff027224 */ /* 0x001fe200078e00ff */
[----:B-1----:R-:W-:Y:S01]  /*04f0*/  R2UR UR8, R29 ;  /* 0x000000001d0872ca */ /* 0x002fe200000e0000 */
[----:B--2---:R-:W-:-:S04]  /*0500*/  IMAD.MOV R6, RZ, RZ, -R3 ;  /* 0x000000ffff067224 */ /* 0x004fc800078e0a03 */
[----:B------:R-:W-:Y:S02]  /*0510*/  IMAD R9, R6, R7, RZ ;  /* 0x0000000706097224 */ /* 0x000fe400078e02ff */
[----:B------:R-:W-:Y:S02]  /*0520*/  IMAD.MOV.U32 R6, RZ, RZ, R8 ;  /* 0x000000ffff067224 */ /* 0x000fe400078e0008 */
[----:B------:R-:W-:-:S06]  /*0530*/  IMAD.HI.U32 R3, R3, R9, R2 ;  /* 0x0000000903037227 */ /* 0x000fcc00078e0002 */
[----:B------:R-:W-:-:S04]  /*0540*/  IMAD.HI.U32 R3, R3, R6, RZ ;  /* 0x0000000603037227 */ /* 0x000fc800078e00ff */
[----:B------:R-:W-:Y:S01]  /*0550*/  IMAD R0, R3, R0, R6 ;  /* 0x0000000003007224 */ /* 0x000fe200078e0206 */
[----:B------:R-:W-:Y:S04]  /*0560*/  BAR.SYNC.DEFER_BLOCKING 0x0 ;  /* 0x0000000000007b1d */ /* 0x000fe80000010000 */
[----:B------:R-:W-:-:S13]  /*0570*/  ISETP.GT.U32.AND P1, PT, R7, R0, PT ;  /* 0x000000000700720c */ /* 0x000fda0003f24070 */
[----:B------:R-:W-:Y:S02]  /*0580*/  @!P1 IMAD.IADD R0, R0, 0x1, -R7 ;  /* 0x0000000100009824 */ /* 0x000fe400078e0a07 */
[----:B------:R-:W-:Y:S01]  /*0590*/  @!P1 VIADD R3, R3, 0x1 ;  /* 0x0000000103039836 */ /* 0x000fe20000000000 */
[----:B------:R-:W-:Y:S02]  /*05a0*/  ISETP.NE.AND P1, PT, R4, RZ, PT ;  /* 0x000000ff0400720c */ /* 0x000fe40003f25270 */
[----:B------:R-:W-:Y:S02]  /*05b0*/  ISETP.GE.U32.AND P0, PT, R0, R7, PT ;  /* 0x000000070000720c */ /* 0x000fe40003f06070 */
[----:B------:R-:W-:-:S04]  /*05c0*/  LOP3.LUT R0, R5, R4, RZ, 0x3c, !PT ;  /* 0x0000000405007212 */ /* 0x000fc800078e3cff */
[----:B------:R-:W-:Y:S01]  /*05d0*/  ISETP.GE.AND P2, PT, R0, RZ, PT ;  /* 0x000000ff0000720c */ /* 0x000fe20003f46270 */
[----:B------:R-:W-:-:S06]  /*05e0*/  VIADD R0, R26, 0x7f ;  /* 0x0000007f1a007836 */ /* 0x000fcc0000000000 */
[----:B------:R-:W-:-:S04]  /*05f0*/  @P0 VIADD R3, R3, 0x1 ;  /* 0x0000000103030836 */ /* 0x000fc80000000000 */
[----:B------:R-:W-:Y:S01]  /*0600*/  IMAD.MOV.U32 R2, RZ, RZ, R3 ;  /* 0x000000ffff027224 */ /* 0x000fe200078e0003 */
[----:B------:R-:W-:-:S03]  /*0610*/  SHF.R.S32.HI R3, RZ, 0x1f, R0 ;  /* 0x0000001fff037819 */ /* 0x000fc60000011400 */
[----:B------:R-:W-:Y:S01]  /*0620*/  @!P2 IMAD.MOV R2, RZ, RZ, -R2 ;  /* 0x000000ffff02a224 */ /* 0x000fe200078e0a02 */
[----:B------:R-:W-:Y:S02]  /*0630*/  @!P1 LOP3.LUT R2, RZ, R4, RZ, 0x33, !PT ;  /* 0x00000004ff029212 */ /* 0x000fe400078e33ff */
[----:B------:R-:W-:-:S03]  /*0640*/  LEA.HI R3, R3, R0, RZ, 0x7 ;  /* 0x0000000003037211 */ /* 0x000fc600078f38ff */
[----:B------:R-:W-:Y:S02]  /*0650*/  IMAD.SHL.U32 R10, R2, 0x8, RZ ;  /* 0x00000008020a7824 */ /* 0x000fe400078e00ff */
[----:B------:R-:W-:-:S03]  /*0660*/  IMAD.MOV R2, RZ, RZ, -R2 ;  /* 0x000000ffff027224 */ /* 0x000fc600078e0a02 */
[----:B------:R-:W-:Y:S01]  /*0670*/  LEA.HI.SX32 R3, R3, -R10, 0x19 ;  /* 0x8000000a03037211 */ /* 0x000fe200078fcaff */
[----:B------:R-:W-:Y:S02]  /*0680*/  IMAD R8, R4, R2, R5 ;  /* 0x0000000204087224 */ /* 0x000fe400078e0205 */
[----:B------:R-:W-:Y:S01]  /*0690*/  IMAD.MOV.U32 R2, RZ, RZ, RZ ;  /* 0x000000ffff027224 */ /* 0x000fe200078e00ff */
[----:B------:R-:W-:Y:S02]  /*06a0*/  VIMNMX R11, PT, PT, R3, 0x8, PT ;  /* 0x00000008030b7848 */ /* 0x000fe40003fe0100 */
[----:B------:R-:W-:Y:S02]  /*06b0*/  IABS R4, R8 ;  /* 0x0000000800047213 */ /* 0x000fe40000000000 */
[----:B------:R-:W-:-:S04]  /*06c0*/  IABS R7, R11 ;  /* 0x0000000b00077213 */ /* 0x000fc80000000000 */
[----:B------:R-:W0:Y:S08]  /*06d0*/  I2F.RP R0, R7 ;  /* 0x0000000700007306 */ /* 0x000e300000209400 */
[----:B0-----:R-:W0:Y:S02]  /*06e0*/  MUFU.RCP R0, R0 ;  /* 0x0000000000007308 */ /* 0x001e240000001000 */
[----:B0-----:R-:W-:-:S06]  /*06f0*/  VIADD R3, R0, 0xffffffe ;  /* 0x0ffffffe00037836 */ /* 0x001fcc0000000000 */
[----:B------:R-:W0:Y:S02]  /*0700*/  F2I.FTZ.U32.TRUNC.NTZ R3, R3 ;  /* 0x0000000300037305 */ /* 0x000e24000021f000 */
[----:B0-----:R-:W-:-:S04]  /*0710*/  IMAD.MOV R6, RZ, RZ, -R3 ;  /* 0x000000ffff067224 */ /* 0x001fc800078e0a03 */
[----:B------:R-:W-:Y:S01]  /*0720*/  IMAD R5, R6, R7, RZ ;  /* 0x0000000706057224 */ /* 0x000fe200078e02ff */
[----:B------:R-:W-:-:S03]  /*0730*/  IABS R6, R11 ;  /* 0x0000000b00067213 */ /* 0x000fc60000000000 */
[----:B------:R-:W-:-:S04]  /*0740*/  IMAD.HI.U32 R2, R3, R5, R2 ;  /* 0x0000000503027227 */ /* 0x000fc800078e0002 */
[----:B------:R-:W-:Y:S02]  /*0750*/  IMAD.MOV.U32 R3, RZ, RZ, R4 ;  /* 0x000000ffff037224 */ /* 0x000fe400078e0004 */
[----:B------:R-:W-:Y:S02]  /*0760*/  IMAD.MOV R0, RZ, RZ, -R6 ;  /* 0x000000ffff007224 */ /* 0x000fe400078e0a06 */
[----:B------:R-:W-:Y:S01]  /*0770*/  IMAD.HI.U32 R2, R2, R3, RZ ;  /* 0x0000000302027227 */ /* 0x000fe200078e00ff */
[----:B------:R-:W0:Y:S03]  /*0780*/  I2F.RP R6, R14 ;  /* 0x0000000e00067306 */ /* 0x000e260000209400 */
[----:B------:R-:W-:-:S05]  /*0790*/  IMAD R0, R2, R0, R3 ;  /* 0x0000000002007224 */ /* 0x000fca00078e0203 */
[----:B------:R-:W-:Y:S01]  /*07a0*/  ISETP.GT.U32.AND P1, PT, R7, R0, PT ;  /* 0x000000000700720c */ /* 0x000fe20003f24070 */
[----:B------:R-:W1:Y:S08]  /*07b0*/  I2F.RP R3, R17 ;  /* 0x0000001100037306 */ /* 0x000e700000209400 */
[----:B0-----:R-:W0:Y:S04]  /*07c0*/  MUFU.RCP R6, R6 ;  /* 0x0000000600067308 */ /* 0x001e280000001000 */
[----:B------:R-:W-:-:S02]  /*07d0*/  @!P1 IMAD.IADD R0, R0, 0x1, -R7 ;  /* 0x0000000100009824 */ /* 0x000fc400078e0a07 */
[----:B------:R-:W-:Y:S01]  /*07e0*/  @!P1 VIADD R2, R2, 0x1 ;  /* 0x0000000102029836 */ /* 0x000fe20000000000 */
[----:B------:R-:W-:Y:S01]  /*07f0*/  ISETP.NE.AND P1, PT, R11, RZ, PT ;  /* 0x000000ff0b00720c */ /* 0x000fe20003f25270 */
[----:B-1----:R-:W1:Y:S01]  /*0800*/  MUFU.RCP R3, R3 ;  /* 0x0000000300037308 */ /* 0x002e620000001000 */
[----:B------:R-:W-:Y:S02]  /*0810*/  ISETP.GE.U32.AND P0, PT, R0, R7, PT ;  /* 0x000000070000720c */ /* 0x000fe40003f06070 */
[----:B------:R-:W-:Y:S02]  /*0820*/  LOP3.LUT R0, R8, R11, RZ, 0x3c, !PT ;  /* 0x0000000b08007212 */ /* 0x000fe400078e3cff */
[----:B------:R-:W-:Y:S02]  /*0830*/  SHF.R.U32.HI R7, RZ, 0x6, R52 ;  /* 0x00000006ff077819 */ /* 0x000fe40000011634 */
[----:B------:R-:W-:Y:S01]  /*0840*/  ISETP.GE.AND P2, PT, R0, RZ, PT ;  /* 0x000000ff0000720c */ /* 0x000fe20003f46270 */
[----:B0-----:R-:W-:Y:S01]  /*0850*/  VIADD R4, R6, 0xffffffe ;  /* 0x0ffffffe06047836 */ /* 0x001fe20000000000 */
[----:B------:R-:W-:-:S03]  /*0860*/  SGXT.U32 R7, R7, 0x1 ;  /* 0x000000010707781a */ /* 0x000fc60000000000 */
[----:B------:R0:W2:Y:S02]  /*0870*/  F2I.FTZ.U32.TRUNC.NTZ R5, R4 ;  /* 0x0000000400057305 */ /* 0x0000a4000021f000 */
[----:B------:R-:W-:-:S04]  /*0880*/  @P0 VIADD R2, R2, 0x1 ;  /* 0x0000000102020836 */ /* 0x000fc80000000000 */
[----:B------:R-:W-:Y:S02]  /*0890*/  IMAD.MOV.U32 R12, RZ, RZ, R2 ;  /* 0x000000ffff0c7224 */ /* 0x000fe400078e0002 */
[----:B-1----:R-:W-:Y:S02]  /*08a0*/  VIADD R2, R3, 0xffffffe ;  /* 0x0ffffffe03027836 */ /* 0x002fe40000000000 */
[----:B------:R-:W-:Y:S01]  /*08b0*/  @!P2 IMAD.MOV R12, RZ, RZ, -R12 ;  /* 0x000000ffff0ca224 */ /* 0x000fe200078e0a0c */
[----:B------:R-:W-:Y:S01]  /*08c0*/  @!P1 LOP3.LUT R12, RZ, R11, RZ, 0x33, !PT ;  /* 0x0000000bff0c9212 */ /* 0x000fe200078e33ff */
[----:B------:R1:W4:Y:S01]  /*08d0*/  F2I.FTZ.U32.TRUNC.NTZ R3, R2 ;  /* 0x0000000200037305 */ /* 0x000322000021f000 */
[----:B0-----:R-:W-:Y:S01]  /*08e0*/  IMAD.MOV.U32 R4, RZ, RZ, RZ ;  /* 0x000000ffff047224 */ /* 0x001fe200078e00ff */
[----:B------:R-:W-:Y:S02]  /*08f0*/  ISETP.NE.AND P2, PT, R26, RZ, PT ;  /* 0x000000ff1a00720c */ /* 0x000fe40003f45270 */
[----:B------:R-:W-:-:S02]  /*0900*/  IMAD.SHL.U32 R0, R12, 0x10, RZ ;  /* 0x000000100c007824 */ /* 0x000fc400078e00ff */
[----:B--2---:R-:W-:-:S03]  /*0910*/  IMAD.MOV R9, RZ, RZ, -R5 ;  /* 0x000000ffff097224 */ /* 0x004fc600078e0a05 */
[----:B------:R-:W-:Y:S01]  /*0920*/  LOP3.LUT R7, R0, R7, RZ, 0xfc, !PT ;  /* 0x0000000700077212 */ /* 0x000fe200078efcff */
[----:B------:R-:W-:-:S03]  /*0930*/  IMAD R9, R9, R14, RZ ;  /* 0x0000000e09097224 */ /* 0x000fc600078e02ff */
[----:B------:R-:W-:Y:S01]  /*0940*/  IABS R13, R7 ;  /* 0x00000007000d7213 */ /* 0x000fe20000000000 */
[----:B------:R-:W-:Y:S01]  /*0950*/  IMAD.HI.U32 R6, R5, R9, R4 ;  /* 0x0000000905067227 */ /* 0x000fe200078e0004 */
[C---:B------:R-:W-:Y:S02]  /*0960*/  LOP3.LUT R20, R7.reuse, 0x2, RZ, 0xfc, !PT ;  /* 0x0000000207147812 */ /* 0x040fe400078efcff */
[C---:B------:R-:W-:Y:S01]  /*0970*/  LOP3.LUT R24, R7.reuse, 0x6, RZ, 0xfc, !PT ;  /* 0x0000000607187812 */ /* 0x040fe200078efcff */
[----:B------:R-:W-:Y:S01]  /*0980*/  IMAD.MOV.U32 R9, RZ, RZ, R13 ;  /* 0x000000ffff097224 */ /* 0x000fe200078e000d */
[----:B------:R-:W-:Y:S01]  /*0990*/  IABS R13, R20 ;  /* 0x00000014000d7213 */ /* 0x000fe20000000000 */
[----:B------:R-:W-:Y:S01]  /*09a0*/  IMAD.MOV R4, RZ, RZ, -R12 ;  /* 0x000000ffff047224 */ /* 0x000fe200078e0a0c */
[----:B------:R-:W-:Y:S01]  /*09b0*/  LOP3.LUT R22, R7, 0x4, RZ, 0xfc, !PT ;  /* 0x0000000407167812 */ /* 0x000fe200078efcff */
[----:B-1----:R-:W-:Y:S01]  /*09c0*/  IMAD.HI.U32 R2, R6, R9, RZ ;  /* 0x0000000906027227 */ /* 0x002fe200078e00ff */
[----:B------:R-:W-:-:S02]  /*09d0*/  IABS R21, R24 ;  /* 0x0000001800157213 */ /* 0x000fc40000000000 */
[----:B------:R-:W-:Y:S01]  /*09e0*/  IABS R19, R22 ;  /* 0x0000001600137213 */ /* 0x000fe20000000000 */
[----:B----4-:R-:W-:Y:S01]  /*09f0*/  IMAD.MOV R16, RZ, RZ, -R3 ;  /* 0x000000ffff107224 */ /* 0x010fe200078e0a03 */
[----:B------:R-:W-:Y:S01]  /*0a00*/  LOP3.LUT R25, R7, 0x8, RZ, 0xfc, !PT ;  /* 0x0000000807197812 */ /* 0x000fe200078efcff */
[----:B------:R-:W-:Y:S01]  /*0a10*/  IMAD R4, R11, R4, R8 ;  /* 0x000000040b047224 */ /* 0x000fe200078e0208 */
[----:B------:R-:W-:Y:S01]  /*0a20*/  LOP3.LUT R28, R7, 0xc, RZ, 0xfc, !PT ;  /* 0x0000000c071c7812 */ /* 0x000fe200078efcff */
[----:B------:R-:W-:Y:S01]  /*0a30*/  IMAD.MOV R8, RZ, RZ, -R2 ;  /* 0x000000ffff087224 */ /* 0x000fe200078e0a02 */
[----:B------:R-:W-:Y:S01]  /*0a40*/  IABS R23, R25 ;  /* 0x0000001900177213 */ /* 0x000fe20000000000 */
[----:B------:R-:W-:Y:S02]  /*0a50*/  IMAD R5, R16, R17, RZ ;  /* 0x0000001110057224 */ /* 0x000fe400078e02ff */
[----:B------:R-:W-:Y:S02]  /*0a60*/  IMAD.MOV.U32 R2, RZ, RZ, RZ ;  /* 0x000000ffff027224 */ /* 0x000fe400078e00ff */
[----:B------:R-:W-:-:S02]  /*0a70*/  IMAD R8, R14, R8, R9 ;  /* 0x000000080e087224 */ /* 0x000fc400078e0209 */
[----:B------:R-:W-:Y:S01]  /*0a80*/  IMAD.HI.U32 R5, R3, R5, R2 ;  /* 0x0000000503057227 */ /* 0x000fe200078e0002 */
[----:B------:R-:W-:-:S03]  /*0a90*/  LOP3.LUT R3, R52, 0x7f, RZ, 0xc0, !PT ;  /* 0x0000007f34037812 */ /* 0x000fc600078ec0ff */
[----:B------:R-:W-:Y:S02]  /*0aa0*/  IMAD.IADD R2, R10, 0x1, R4 ;  /* 0x000000010a027824 */ /* 0x000fe400078e0204 */
[----:B------:R-:W-:-:S04]  /*0ab0*/  IMAD.HI.U32 R4, R6, R13, RZ ;  /* 0x0000000d06047227 */ /* 0x000fc800078e00ff */
[----:B------:R-:W-:Y:S02]  /*0ac0*/  IMAD R2, R2, 0x80, R3 ;  /* 0x0000008002027824 */ /* 0x000fe400078e0203 */
[----:B------:R-:W-:Y:S02]  /*0ad0*/  IMAD.MOV R15, RZ, RZ, -R4 ;  /* 0x000000ffff0f7224 */ /* 0x000fe400078e0a04 */
[----:B------:R-:W-:Y:S01]  /*0ae0*/  IMAD.HI.U32 R10, R6, R21, RZ ;  /* 0x00000015060a7227 */ /* 0x000fe200078e00ff */
[----:B------:R-:W-:Y:S02]  /*0af0*/  IABS R12, R2 ;  /* 0x00000002000c7213 */ /* 0x000fe40000000000 */
[----:B------:R-:W-:Y:S01]  /*0b00*/  ISETP.GE.AND P3, PT, R2, RZ, PT ;  /* 0x000000ff0200720c */ /* 0x000fe20003f66270 */
[----:B------:R-:W-:-:S04]  /*0b10*/  IMAD.HI.U32 R9, R6, R19, RZ ;  /* 0x0000001306097227 */ /* 0x000fc800078e00ff */
[----:B------:R-:W-:-:S04]  /*0b20*/  IMAD.HI.U32 R5, R5, R12, RZ ;  /* 0x0000000c05057227 */ /* 0x000fc800078e00ff */
[----:B------:R-:W-:Y:S02]  /*0b30*/  IMAD.MOV R11, RZ, RZ, -R5 ;  /* 0x000000ffff0b7224 */ /* 0x000fe400078e0a05 */
[----:B------:R-:W-:Y:S02]  /*0b40*/  IMAD.MOV R18, RZ, RZ, -R10 ;  /* 0x000000ffff127224 */ /* 0x000fe400078e0a0a */
[C---:B------:R-:W-:Y:S02]  /*0b50*/  IMAD R4, R17.reuse, R11, R12 ;  /* 0x0000000b11047224 */ /* 0x040fe400078e020c */
[----:B------:R-:W-:Y:S02]  /*0b60*/  IMAD.MOV R16, RZ, RZ, -R9 ;  /* 0x000000ffff107224 */ /* 0x000fe400078e0a09 */
[----:B------:R-:W-:Y:S01]  /*0b70*/  IMAD R11, R14, R18, R21 ;  /* 0x000000120e0b7224 */ /* 0x000fe200078e0215 */
[----:B------:R-:W-:Y:S01]  /*0b80*/  ISETP.GT.U32.AND P0, PT, R17, R4, PT ;  /* 0x000000041100720c */ /* 0x000fe20003f04070 */
[----:B------:R-:W-:Y:S01]  /*0b90*/  IMAD.HI.U32 R5, R6, R23, RZ ;  /* 0x0000001706057227 */ /* 0x000fe200078e00ff */
[----:B------:R-:W-:-:S02]  /*0ba0*/  LOP3.LUT R18, R7, 0xa, RZ, 0xfc, !PT ;  /* 0x0000000a07127812 */ /* 0x000fc400078efcff */
[C---:B------:R-:W-:Y:S01]  /*0bb0*/  ISETP.GT.U32.AND P5, PT, R14.reuse, R11, PT ;  /* 0x0000000b0e00720c */ /* 0x040fe20003fa4070 */
[C---:B------:R-:W-:Y:S01]  /*0bc0*/  IMAD R9, R14.reuse, R15, R13 ;  /* 0x0000000f0e097224 */ /* 0x040fe200078e020d */
[----:B------:R-:W-:Y:S01]  /*0bd0*/  IABS R15, R18 ;  /* 0x00000012000f7213 */ /* 0x000fe20000000000 */
[C---:B------:R-:W-:Y:S01]  /*0be0*/  IMAD R10, R14.reuse, R16, R19 ;  /* 0x000000100e0a7224 */ /* 0x040fe200078e0213 */
[----:B------:R-:W-:Y:S01]  /*0bf0*/  IABS R19, R28 ;  /* 0x0000001c00137213 */ /* 0x000fe20000000000 */
[----:B------:R-:W-:Y:S01]  /*0c00*/  IMAD.MOV R5, RZ, RZ, -R5 ;  /* 0x000000ffff057224 */ /* 0x000fe200078e0a05 */
[C---:B------:R-:W-:Y:S02]  /*0c10*/  ISETP.GT.U32.AND P1, PT, R14.reuse, R9, PT ;  /* 0x000000090e00720c */ /* 0x040fe40003f24070 */
[----:B------:R-:W-:Y:S01]  /*0c20*/  ISETP.GT.U32.AND P4, PT, R14, R10, PT ;  /* 0x0000000a0e00720c */ /* 0x000fe20003f84070 */
[----:B------:R-:W-:Y:S02]  /*0c30*/  @!P0 IMAD.IADD R4, R4, 0x1, -R17 ;  /* 0x0000000104048824 */ /* 0x000fe400078e0a11 */
[----:B------:R-:W-:Y:S01]  /*0c40*/  IMAD R12, R14, R5, R23 ;  /* 0x000000050e0c7224 */ /* 0x000fe200078e0217 */
[----:B------:R-:W-:Y:S01]  /*0c50*/  LOP3.LUT R23, R7, 0xe, RZ, 0xfc, !PT ;  /* 0x0000000e07177812 */ /* 0x000fe200078efcff */
[----:B------:R-:W-:Y:S01]  /*0c60*/  IMAD.HI.U32 R5, R6, R15, RZ ;  /* 0x0000000f06057227 */ /* 0x000fe200078e00ff */
[----:B------:R-:W-:-:S02]  /*0c70*/  ISETP.GT.U32.AND P0, PT, R17, R4, PT ;  /* 0x000000041100720c */ /* 0x000fc40003f04070 */
[----:B------:R-:W-:Y:S01]  /*0c80*/  IABS R21, R23 ;  /* 0x0000001700157213 */ /* 0x000fe20000000000 */
[----:B------:R-:W-:-:S04]  /*0c90*/  IMAD.HI.U32 R13, R6, R19, RZ ;  /* 0x00000013060d7227 */ /* 0x000fc800078e00ff */
[----:B------:R-:W-:Y:S02]  /*0ca0*/  IMAD.MOV R5, RZ, RZ, -R5 ;  /* 0x000000ffff057224 */ /* 0x000fe400078e0a05 */
[----:B------:R-:W-:Y:S02]  /*0cb0*/  IMAD.MOV R16, RZ, RZ, -R13 ;  /* 0x000000ffff107224 */ /* 0x000fe400078e0a0d */
[----:B------:R-:W-:Y:S02]  /*0cc0*/  IMAD R13, R14, R5, R15 ;  /* 0x000000050e0d7224 */ /* 0x000fe400078e020f */
[----:B------:R-:W-:Y:S01]  /*0cd0*/  @!P0 IMAD.IADD R4, R4, 0x1, -R17 ;  /* 0x0000000104048824 */ /* 0x000fe200078e0a11 */
[----:B------:R-:W-:Y:S01]  /*0ce0*/  ISETP.GT.U32.AND P0, PT, R14, R12, PT ;  /* 0x0000000c0e00720c */ /* 0x000fe20003f04070 */
[----:B------:R-:W-:Y:S01]  /*0cf0*/  @!P4 IMAD.IADD R10, R10, 0x1, -R14 ;  /* 0x000000010a0ac824 */ /* 0x000fe200078e0a0e */
[----:B------:R-:W-:Y:S01]  /*0d00*/  ISETP.GT.U32.AND P4, PT, R14, R13, PT ;  /* 0x0000000d0e00720c */ /* 0x000fe20003f84070 */
[----:B------:R-:W-:-:S04]  /*0d10*/  IMAD.HI.U32 R6, R6, R21, RZ ;  /* 0x0000001506067227 */ /* 0x000fc800078e00ff */
[----:B------:R-:W-:Y:S02]  /*0d20*/  IMAD.MOV.U32 R30, RZ, RZ, R4 ;  /* 0x000000ffff1e7224 */ /* 0x000fe400078e0004 */
[----:B------:R-:W-:Y:S02]  /*0d30*/  IMAD.MOV R6, RZ, RZ, -R6 ;  /* 0x000000ffff067224 */ /* 0x000fe400078e0a06 */
[C---:B------:R-:W-:Y:S02]  /*0d40*/  IMAD R15, R14.reuse, R16, R19 ;  /* 0x000000100e0f7224 */ /* 0x040fe400078e0213 */
[----:B------:R-:W-:Y:S01]  /*0d50*/  @!P3 IMAD.MOV R30, RZ, RZ, -R30 ;  /* 0x000000ffff1eb224 */ /* 0x000fe200078e0a1e */
[----:B------:R-:W-:Y:S01]  /*0d60*/  ISETP.GT.U32.AND P3, PT, R14, R8, PT ;  /* 0x000000080e00720c */ /* 0x000fe20003f64070 */
[--C-:B------:R-:W-:Y:S01]  /*0d70*/  @!P5 IMAD.IADD R11, R11, 0x1, -R14.reuse ;  /* 0x000000010b0bd824 */ /* 0x100fe200078e0a0e */
[----:B------:R-:W-:Y:S01]  /*0d80*/  @!P2 LOP3.LUT R30, RZ, R26, RZ, 0x33, !PT ;  /* 0x0000001aff1ea212 */ /* 0x000fe200078e33ff */
[----:B------:R-:W-:Y:S01]  /*0d90*/  IMAD.SHL.U32 R4, R114, 0x200000, RZ ;  /* 0x0020000072047824 */ /* 0x000fe200078e00ff */
[C---:B------:R-:W-:Y:S01]  /*0da0*/  ISETP.GT.U32.AND P2, PT, R14.reuse, R15, PT ;  /* 0x0000000f0e00720c */ /* 0x040fe20003f44070 */
[--C-:B------:R-:W-:Y:S01]  /*0db0*/  @!P1 IMAD.IADD R9, R9, 0x1, -R14.reuse ;  /* 0x0000000109099824 */ /* 0x100fe200078e0a0e */
[C---:B------:R-:W-:Y:S01]  /*0dc0*/  ISETP.GT.U32.AND P5, PT, R14.reuse, R11, PT ;  /* 0x0000000b0e00720c */ /* 0x040fe20003fa4070 */
[----:B------:R-:W-:Y:S01]  /*0dd0*/  IMAD R16, R14, R6, R21 ;  /* 0x000000060e107224 */ /* 0x000fe200078e0215 */
[----:B------:R-:W-:Y:S01]  /*0de0*/  LOP3.LUT R4, R4, 0x600000, RZ, 0xc0, !PT ;  /* 0x0060000004047812 */ /* 0x000fe200078ec0ff */
[--C-:B------:R-:W-:Y:S01]  /*0df0*/  @!P0 IMAD.IADD R12, R12, 0x1, -R14.reuse ;  /* 0x000000010c0c8824 */ /* 0x100fe200078e0a0e */
[C---:B------:R-:W-:Y:S01]  /*0e00*/  ISETP.GT.U32.AND P6, PT, R14.reuse, R9, PT ;  /* 0x000000090e00720c */ /* 0x040fe20003fc4070 */
[--C-:B------:R-:W-:Y:S01]  /*0e10*/  @!P4 IMAD.IADD R13, R13, 0x1, -R14.reuse ;  /* 0x000000010d0dc824 */ /* 0x100fe200078e0a0e */
[----:B------:R-:W-:Y:S01]  /*0e20*/  ISETP.GT.U32.AND P0, PT, R14, R16, PT ;  /* 0x000000100e00720c */ /* 0x000fe20003f04070 */
[----:B------:R-:W-:Y:S01]  /*0e30*/  @!P3 IMAD.IADD R8, R8, 0x1, -R14 ;  /* 0x000000010808b824 */ /* 0x000fe200078e0a0e */
[----:B------:R-:W-:-:S02]  /*0e40*/  R2UR UR10, R4 ;  /* 0x00000000040a72ca */ /* 0x000fc400000e0000 */
[----:B------:R-:W0:Y:S01]  /*0e50*/  LDC.64 R4, c[0x0][0x3a0] ;  /* 0x0000e800ff047b82 */ /* 0x000e220000000a00 */
[C---:B------:R-:W-:Y:S01]  /*0e60*/  ISETP.GT.U32.AND P4, PT, R14.reuse, R13, PT ;  /* 0x0000000d0e00720c */ /* 0x040fe20003f84070 */
[--C-:B------:R-:W-:Y:S01]  /*0e70*/  @!P2 IMAD.IADD R15, R15, 0x1, -R14.reuse ;  /* 0x000000010f0fa824 */ /* 0x100fe200078e0a0e */
[C---:B------:R-:W-:Y:S01]  /*0e80*/  ISETP.GT.U32.AND P1, PT, R14.reuse, R10, PT ;  /* 0x0000000a0e00720c */ /* 0x040fe20003f24070 */
[--C-:B------:R-:W-:Y:S01]  /*0e90*/  @!P5 IMAD.IADD R11, R11, 0x1, -R14.reuse ;  /* 0x000000010b0bd824 */ /* 0x100fe200078e0a0e */
[----:B------:R-:W-:Y:S02]  /*0ea0*/  ISETP.GT.U32.AND P5, PT, R14, R8, PT ;  /* 0x000000080e00720c */ /* 0x000fe40003fa4070 */
[----:B------:R-:W-:Y:S01]  /*0eb0*/  ISETP.GE.AND P2, PT, R22, RZ, PT ;  /* 0x000000ff1600720c */ /* 0x000fe20003f46270 */
[--C-:B------:R-:W-:Y:S01]  /*0ec0*/  @!P6 IMAD.IADD R9, R9, 0x1, -R14.reuse ;  /* 0x000000010909e824 */ /* 0x100fe200078e0a0e */
[----:B------:R-:W-:Y:S01]  /*0ed0*/  ISETP.GT.U32.AND P6, PT, R14, R12, PT ;  /* 0x0000000c0e00720c */ /* 0x000fe20003fc4070 */
[----:B------:R-:W-:Y:S01]  /*0ee0*/  @!P0 IMAD.IADD R16, R16, 0x1, -R14 ;  /* 0x0000000110108824 */ /* 0x000fe200078e0a0e */
[----:B------:R-:W-:-:S02]  /*0ef0*/  ISETP.GE.AND P3, PT, R20, RZ, PT ;  /* 0x000000ff1400720c */ /* 0x000fc40003f66270 */
[C---:B------:R-:W-:Y:S01]  /*0f00*/  ISETP.GT.U32.AND P0, PT, R14.reuse, R15, PT ;  /* 0x0000000f0e00720c */ /* 0x040fe20003f04070 */
[--C-:B------:R-:W-:Y:S01]  /*0f10*/  @!P4 IMAD.IADD R13, R13, 0x1, -R14.reuse ;  /* 0x000000010d0dc824 */ /* 0x100fe200078e0a0e */
[----:B------:R-:W-:Y:S01]  /*0f20*/  ISETP.GT.U32.AND P4, PT, R14, R16, PT ;  /* 0x000000100e00720c */ /* 0x000fe20003f84070 */
[--C-:B------:R-:W-:Y:S01]  /*0f30*/  @!P1 IMAD.IADD R10, R10, 0x1, -R14.reuse ;  /* 0x000000010a0a9824 */ /* 0x100fe200078e0a0e */
[----:B------:R-:W-:Y:S01]  /*0f40*/  ISETP.NE.U32.AND P1, PT, R3, RZ, PT ;  /* 0x000000ff0300720c */ /* 0x000fe20003f25070 */
[----:B------:R-:W-:Y:S01]  /*0f50*/  @!P5 IMAD.IADD R8, R8, 0x1, -R14 ;  /* 0x000000010808d824 */ /* 0x000fe200078e0a0e */
[----:B------:R-:W-:Y:S01]  /*0f60*/  ISETP.GE.AND P5, PT, R24, RZ, PT ;  /* 0x000000ff1800720c */ /* 0x000fe20003fa6270 */
[----:B------:R-:W-:Y:S01]  /*0f70*/  @!P2 IMAD.MOV R10, RZ, RZ, -R10 ;  /* 0x000000ffff0aa224 */ /* 0x000fe200078e0a0a */
[----:B------:R-:W-:Y:S01]  /*0f80*/  ISETP.GE.AND P2, PT, R25, RZ, PT ;  /* 0x000000ff1900720c */ /* 0x000fe20003f46270 */
[----:B------:R-:W-:Y:S01]  /*0f90*/  @!P6 IMAD.IADD R12, R12, 0x1, -R14 ;  /* 0x000000010c0ce824 */ /* 0x000fe200078e0a0e */
[----:B------:R-:W-:Y:S01]  /*0fa0*/  ISETP.GE.AND P6, PT, R7, RZ, PT ;  /* 0x000000ff0700720c */ /* 0x000fe20003fc6270 */
[----:B0-----:R-:W-:-:S02]  /*0fb0*/  VIADD R7, R4, 0xfffffff0 ;  /* 0xfffffff004077836 */ /* 0x001fc40000000000 */
[----:B------:R-:W-:Y:S01]  /*0fc0*/  @!P3 IMAD.MOV R9, RZ, RZ, -R9 ;  /* 0x000000ffff09b224 */ /* 0x000fe200078e0a09 */
[----:B------:R-:W-:Y:S01]  /*0fd0*/  ISETP.GE.AND P3, PT, R18, RZ, PT ;  /* 0x000000ff1200720c */ /* 0x000fe20003f66270 */
[--C-:B------:R-:W-:Y:S01]  /*0fe0*/  @!P0 IMAD.IADD R15, R15, 0x1, -R14.reuse ;  /* 0x000000010f0f8824 */ /* 0x100fe200078e0a0e */
[----:B------:R-:W-:Y:S01]  /*0ff0*/  ISETP.GE.AND P0, PT, R28, RZ, PT ;  /* 0x000000ff1c00720c */ /* 0x000fe20003f06270 */
[----:B------:R-:W-:Y:S01]  /*1000*/  @!P4 IMAD.IADD R16, R16, 0x1, -R14 ;  /* 0x000000011010c824 */ /* 0x000fe200078e0a0e */
[----:B------:R-:W-:Y:S01]  /*1010*/  ISETP.GE.U32.AND P4, PT, R7, 0x7fffffb1, PT ;  /* 0x7fffffb10700780c */ /* 0x000fe20003f86070 */
[----:B------:R-:W-:Y:S02]  /*1020*/  IMAD.MOV.U32 R6, RZ, RZ, R12 ;  /* 0x000000ffff067224 */ /* 0x000fe400078e000c */
[C---:B------:R-:W-:Y:S02]  /*1030*/  VIADD R3, R4.reuse, 0xfffffffe ;  /* 0xfffffffe04037836 */ /* 0x040fe40000000000 */
[----:B------:R-:W-:-:S02]  /*1040*/  VIADD R7, R4, 0xffffffec ;  /* 0xffffffec04077836 */ /* 0x000fc40000000000 */
[----:B------:R-:W-:Y:S02]  /*1050*/  @!P5 IMAD.MOV R11, RZ, RZ, -R11 ;  /* 0x000000ffff0bd224 */ /* 0x000fe400078e0a0b */
[----:B------:R-:W-:Y:S01]  /*1060*/  @!P2 IMAD.MOV R6, RZ, RZ, -R6 ;  /* 0x000000ffff06a224 */ /* 0x000fe200078e0a06 */
[----:B------:R-:W-:Y:S01]  /*1070*/  ISETP.GE.U32.AND P2, PT, R3, 0x7fffffbf, PT ;  /* 0x7fffffbf0300780c */ /* 0x000fe20003f46070 */
[----:B------:R-:W-:Y:S01]  /*1080*/  IMAD.MOV.U32 R14, RZ, RZ, R13 ;  /* 0x000000ffff0e7224 */ /* 0x000fe200078e000d */
[----:B------:R-:W-:Y:S01]  /*1090*/  ISETP.GE.U32.AND P5, PT, R7, 0x7fffffad, PT ;  /* 0x7fffffad0700780c */ /* 0x000fe20003fa6070 */
[C---:B------:R-:W-:Y:S02]  /*10a0*/  VIADD R3, R4.reuse, 0xffffffed ;  /* 0xffffffed04037836 */ /* 0x040fe40000000000 */
[C---:B------:R-:W-:Y:S02]  /*10b0*/  VIADD R7, R4.reuse, 0xffffffee ;  /* 0xffffffee04077836 */ /* 0x040fe40000000000 */
[----:B------:R-:W-:-:S02]  /*10c0*/  VIADD R12, R4, 0xffffffef ;  /* 0xffffffef040c7836 */ /* 0x000fc40000000000 */
[----:B------:R-:W-:Y:S01]  /*10d0*/  @!P3 IMAD.MOV R14, RZ, RZ, -R14 ;  /* 0x000000ffff0eb224 */ /* 0x000fe200078e0a0e */
[----:B------:R-:W-:Y:S01]  /*10e0*/  ISETP.GE.U32.AND P3, PT, R3, 0x7fffffae, PT ;  /* 0x7fffffae0300780c */ /* 0x000fe20003f66070 */
[----:B------:R-:W-:Y:S01]  /*10f0*/  @!P0 IMAD.MOV R15, RZ, RZ, -R15 ;  /* 0x000000ffff0f8224 */ /* 0x000fe200078e0a0f */
[----:B------:R-:W-:Y:S01]  /*1100*/  ISETP.GE.U32.AND P0, PT, R7, 0x7fffffaf, PT ;  /* 0x7fffffaf0700780c */ /* 0x000fe20003f06070 */
[C---:B------:R-:W-:Y:S01]  /*1110*/  VIADD R3, R4.reuse, 0xffffffe8 ;  /* 0xffffffe804037836 */ /* 0x040fe20000000000 */
[----:B------:R-:W-:Y:S01]  /*1120*/  SEL R7, RZ, 0x1, P5 ;  /* 0x00000001ff077807 */ /* 0x000fe20002800000 */
[----:B------:R-:W-:Y:S01]  /*1130*/  VIADD R13, R4, 0xffffffea ;  /* 0xffffffea040d7836 */ /* 0x000fe20000000000 */
[----:B------:R-:W-:Y:S01]  /*1140*/  ISETP.GE.U32.AND P5, PT, R12, 0x7fffffb0, PT ;  /* 0x7fffffb00c00780c */ /* 0x000fe20003fa6070 */
[C---:B------:R-:W-:Y:S01]  /*1150*/  VIADD R12, R4.reuse, 0xffffffe9 ;  /* 0xffffffe9040c7836 */ /* 0x040fe20000000000 */
[----:B------:R-:W-:Y:S01]  /*1160*/  SEL R18, RZ, 0x1fffe, P3 ;  /* 0x0001fffeff127807 */ /* 0x000fe20001800000 */
[C---:B------:R-:W-:Y:S01]  /*1170*/  VIADD R19, R4.reuse, 0xffffffeb ;  /* 0xffffffeb04137836 */ /* 0x040fe20000000000 */
[----:B------:R-:W-:Y:S01]  /*1180*/  ISETP.GE.U32.AND P3, PT, R3, 0x7fffffa9, PT ;  /* 0x7fffffa90300780c */ /* 0x000fe20003f66070 */
[----:B------:R-:W-:Y:S01]  /*1190*/  @!P6 IMAD.MOV R8, RZ, RZ, -R8 ;  /* 0x000000ffff08e224 */ /* 0x000fe200078e0a08 */
[----:B------:R-:W-:Y:S01]  /*11a0*/  SEL R3, RZ, 0x4, P0 ;  /* 0x00000004ff037807 */ /* 0x000fe20000000000 */
[----:B------:R-:W-:Y:S01]  /*11b0*/  VIADD R21, R4, 0xffffffe6 ;  /* 0xffffffe604157836 */ /* 0x000fe20000000000 */
[----:B------:R-:W-:Y:S01]  /*11c0*/  ISETP.GE.U32.AND P0, PT, R12, 0x7fffffaa, PT ;  /* 0x7fffffaa0c00780c */ /* 0x000fe20003f06070 */
[C---:B------:R-:W-:Y:S01]  /*11d0*/  VIADD R25, R4.reuse, 0xffffffe2 ;  /* 0xffffffe204197836 */ /* 0x040fe20000000000 */
[----:B------:R-:W-:Y:S01]  /*11e0*/  SEL R12, RZ, 0x7fff8, P5 ;  /* 0x0007fff8ff0c7807 */ /* 0x000fe20002800000 */
[----:B------:R-:W-:Y:S01]  /*11f0*/  IMAD.IADD R7, R7, 0x1, R18 ;  /* 0x0000000107077824 */ /* 0x000fe200078e0212 */
[----:B------:R-:W-:Y:S01]  /*1200*/  ISETP.GE.U32.AND P5, PT, R13, 0x7fffffab, PT ;  /* 0x7fffffab0d00780c */ /* 0x000fe20003fa6070 */
[C---:B------:R-:W-:Y:S01]  /*1210*/  VIADD R13, R4.reuse, 0xffffffe4 ;  /* 0xffffffe4040d7836 */ /* 0x040fe20000000000 */
[----:B------:R-:W-:Y:S01]  /*1220*/  SEL R17, RZ, 0x1, P3 ;  /* 0x00000001ff117807 */ /* 0x000fe20001800000 */
[C---:B------:R-:W-:Y:S01]  /*1230*/  VIADD R29, R4.reuse, 0xfffffffd ;  /* 0xfffffffd041d7836 */ /* 0x040fe20000000000 */
[----:B------:R-:W-:Y:S01]  /*1240*/  ISETP.GE.U32.AND P3, PT, R19, 0x7fffffac, PT ;  /* 0x7fffffac1300780c */ /* 0x000fe20003f66070 */
[C---:B------:R-:W-:Y:S01]  /*1250*/  VIADD R19, R4.reuse, 0xffffffe5 ;  /* 0xffffffe504137836 */ /* 0x040fe20000000000 */
[----:B------:R-:W-:Y:S01]  /*1260*/  ISETP.GE.AND P6, PT, R23, RZ, PT ;  /* 0x000000ff1700720c */ /* 0x000fe20003fc6270 */
[C---:B------:R-:W-:Y:S01]  /*1270*/  VIADD R23, R4.reuse, 0xffffffe7 ;  /* 0xffffffe704177836 */ /* 0x040fe20000000000 */
[----:B------:R-:W-:Y:S01]  /*1280*/  SEL R22, RZ, 0x1fffe, P0 ;  /* 0x0001fffeff167807 */ /* 0x000fe20000000000 */
[----:B------:R-:W-:Y:S01]  /*1290*/  VIADD R31, R4, 0xfffffffb ;  /* 0xfffffffb041f7836 */ /* 0x000fe20000000000 */
[----:B------:R-:W-:Y:S01]  /*12a0*/  ISETP.GE.U32.AND P0, PT, R13, 0x7fffffa5, PT ;  /* 0x7fffffa50d00780c */ /* 0x000fe20003f06070 */
[----:B------:R-:W-:Y:S01]  /*12b0*/  IMAD R51, R30, R5, RZ ;  /* 0x000000051e337224 */ /* 0x000fe200078e02ff */
[----:B------:R-:W-:Y:S01]  /*12c0*/  SEL R13, RZ, 0x4, P5 ;  /* 0x00000004ff0d7807 */ /* 0x000fe20002800000 */
[----:B------:R-:W-:Y:S01]  /*12d0*/  IMAD.IADD R17, R17, 0x1, R22 ;  /* 0x0000000111117824 */ /* 0x000fe200078e0216 */
[----:B------:R-:W-:-:S02]  /*12e0*/  SEL R20, RZ, 0x7fff8, P3 ;  /* 0x0007fff8ff147807 */ /* 0x000fc40001800000 */
[----:B------:R-:W-:Y:S01]  /*12f0*/  ISETP.GE.U32.AND P5, PT, R19, 0x7fffffa6, PT ;  /* 0x7fffffa61300780c */ /* 0x000fe20003fa6070 */
[C---:B------:R-:W-:Y:S01]  /*1300*/  VIADD R19, R4.reuse, 0xffffffe1 ;  /* 0xffffffe104137836 */ /* 0x040fe20000000000 */
[----:B------:R-:W-:Y:S01]  /*1310*/  ISETP.GE.U32.AND P3, PT, R21, 0x7fffffa7, PT ;  /* 0x7fffffa71500780c */ /* 0x000fe20003f66070 */
[----:B------:R-:W-:Y:S01]  /*1320*/  @!P6 IMAD.MOV R16, RZ, RZ, -R16 ;  /* 0x000000ffff10e224 */ /* 0x000fe200078e0a10 */
[----:B------:R-:W-:Y:S02]  /*1330*/  SEL R21, RZ, 0x1, P0 ;  /* 0x00000001ff157807 */ /* 0x000fe40000000000 */
[----:B------:R-:W-:Y:S01]  /*1340*/  ISETP.GE.U32.AND P0, PT, R23, 0x7fffffa8, PT ;  /* 0x7fffffa81700780c */ /* 0x000fe20003f06070 */
[----:B------:R-:W-:Y:S01]  /*1350*/  VIADD R23, R4, 0xffffffe0 ;  /* 0xffffffe004177836 */ /* 0x000fe20000000000 */
[----:B------:R-:W-:Y:S02]  /*1360*/  SEL R26, RZ, 0x1fffe, P5 ;  /* 0x0001fffeff1a7807 */ /* 0x000fe40002800000 */
[----:B------:R-:W-:-:S02]  /*1370*/  ISETP.GE.U32.AND P5, PT, R19, 0x7fffffa2, PT ;  /* 0x7fffffa21300780c */ /* 0x000fc40003fa6070 */
[----:B------:R-:W-:Y:S01]  /*1380*/  SEL R19, RZ, 0x4, P3 ;  /* 0x00000004ff137807 */ /* 0x000fe20001800000 */
[----:B------:R-:W-:Y:S01]  /*1390*/  IMAD.IADD R21, R21, 0x1, R26 ;  /* 0x0000000115157824 */ /* 0x000fe200078e021a */
[----:B------:R-:W-:Y:S01]  /*13a0*/  ISETP.GE.U32.AND P3, PT, R23, 0x7fffffa1, PT ;  /* 0x7fffffa11700780c */ /* 0x000fe20003f66070 */
[----:B------:R-:W-:Y:S01]  /*13b0*/  VIADD R23, R4, 0xffffffe3 ;  /* 0xffffffe304177836 */ /* 0x000fe20000000000 */
[----:B------:R-:W-:Y:S02]  /*13c0*/  SEL R24, RZ, 0x7fff8, P0 ;  /* 0x0007fff8ff187807 */ /* 0x000fe40000000000 */
[----:B------:R-:W-:Y:S02]  /*13d0*/  ISETP.GE.U32.AND P0, PT, R25, 0x7fffffa3, PT ;  /* 0x7fffffa31900780c */ /* 0x000fe40003f06070 */
[----:B------:R-:W-:Y:S02]  /*13e0*/  SEL R28, RZ, 0x1fffe, P5 ;  /* 0x0001fffeff1c7807 */ /* 0x000fe40002800000 */
[----:B------:R-:W-:-:S02]  /*13f0*/  SEL R25, RZ, 0x1, P3 ;  /* 0x00000001ff197807 */ /* 0x000fc40001800000 */
[----:B------:R-:W-:Y:S02]  /*1400*/  ISETP.GE.U32.AND P5, PT, R23, 0x7fffffa4, PT ;  /* 0x7fffffa41700780c */ /* 0x000fe40003fa6070 */
[----:B------:R-:W-:Y:S01]  /*1410*/  SEL R23, RZ, 0x4, P0 ;  /* 0x00000004ff177807 */ /* 0x000fe20000000000 */
[----:B------:R-:W-:Y:S01]  /*1420*/  IMAD.IADD R25, R25, 0x1, R28 ;  /* 0x0000000119197824 */ /* 0x000fe200078e021c */
[----:B------:R-:W-:Y:S02]  /*1430*/  SEL R28, RZ, 0x7fff8, P5 ;  /* 0x0007fff8ff1c7807 */ /* 0x000fe40002800000 */
[----:B------:R-:W-:Y:S02]  /*1440*/  LOP3.LUT R17, R17, 0x3, RZ, 0xc0, !PT ;  /* 0x0000000311117812 */ /* 0x000fe400078ec0ff */
[----:B------:R-:W-:Y:S02]  /*1450*/  LOP3.LUT R25, R25, 0x3, RZ, 0xc0, !PT ;  /* 0x0000000319197812 */ /* 0x000fe400078ec0ff */
[----:B------:R-:W-:-:S02]  /*1460*/  LOP3.LUT R21, R21, 0x3, RZ, 0xc0, !PT ;  /* 0x0000000315157812 */ /* 0x000fc400078ec0ff */
[----:B------:R-:W-:Y:S02]  /*1470*/  IADD3 R23, PT, PT, R25, R28, R23 ;  /* 0x0000001c19177210 */ /* 0x000fe40007ffe017 */
[----:B------:R-:W-:Y:S02]  /*1480*/  LOP3.LUT R7, R7, 0x3, RZ, 0xc0, !PT ;  /* 0x0000000307077812 */ /* 0x000fe400078ec0ff */
[----:B------:R-:W-:Y:S02]  /*1490*/  IADD3 R13, PT, PT, R17, R20, R13 ;  /* 0x00000014110d7210 */ /* 0x000fe40007ffe00d */
[----:B------:R-:W-:Y:S02]  /*14a0*/  IADD3 R19, PT, PT, R21, R24, R19 ;  /* 0x0000001815137210 */ /* 0x000fe40007ffe013 */
[----:B------:R-:W-:Y:S02]  /*14b0*/  LOP3.LUT R18, R23, 0xf, RZ, 0xc0, !PT ;  /* 0x0000000f17127812 */ /* 0x000fe400078ec0ff */
[----:B------:R-:W-:Y:S01]  /*14c0*/  IADD3 R7, PT, PT, R7, R12, R3 ;  /* 0x0000000c07077210 */ /* 0x000fe20007ffe003 */
[----:B------:R-:W-:Y:S01]  /*14d0*/  IMAD.SHL.U32 R12, R13, 0x100, RZ ;  /* 0x000001000d0c7824 */ /* 0x000fe200078e00ff */
[----:B------:R-:W-:Y:S01]  /*14e0*/  ISETP.NE.AND P6, PT, R27, RZ, PT ;  /* 0x000000ff1b00720c */ /* 0x000fe20003fc5270 */
[----:B------:R-:W-:Y:S01]  /*14f0*/  IMAD R18, R19, 0x10, R18 ;  /* 0x0000001013127824 */ /* 0x000fe200078e0212 */
[----:B------:R-:W-:-:S02]  /*1500*/  LOP3.LUT R3, RZ, R27, RZ, 0x33, !PT ;  /* 0x0000001bff037212 */ /* 0x000fc400078e33ff */
[----:B------:R-:W-:Y:S02]  /*1510*/  LOP3.LUT R12, R12, 0xf00, RZ, 0xe2, !PT ;  /* 0x00000f000c0c7812 */ /* 0x000fe400078ee2ff */
[----:B------:R-:W-:Y:S02]  /*1520*/  LOP3.LUT R18, R18, 0xff, RZ, 0xc0, !PT ;  /* 0x000000ff12127812 */ /* 0x000fe400078ec0ff */
[----:B------:R-:W-:Y:S01]  /*1530*/  ISETP.GE.U32.AND P0, PT, R29, 0x7fffffbe, PT ;  /* 0x7fffffbe1d00780c */ /* 0x000fe20003f06070 */
[----:B------:R-:W-:Y:S01]  /*1540*/  IMAD R7, R7, 0x1000, R12 ;  /* 0x0000100007077824 */ /* 0x000fe200078e020c */
[----:B------:R-:W-:Y:S02]  /*1550*/  ISETP.GE.U32.AND P5, PT, R31, 0x7fffffbc, PT ;  /* 0x7fffffbc1f00780c */ /* 0x000fe40003fa6070 */
[----:B------:R-:W-:Y:S01]  /*1560*/  SEL R8, R3, R8, !P6 ;  /* 0x0000000803087207 */ /* 0x000fe20007000000 */
[----:B------:R-:W-:Y:S01]  /*1570*/  IMAD.IADD R36, R7, 0x1, R18 ;  /* 0x0000000107247824 */ /* 0x000fe200078e0212 */
[----:B------:R-:W-:-:S02]  /*1580*/  SEL R9, R3, R9, !P6 ;  /* 0x0000000903097207 */ /* 0x000fc40007000000 */
[C---:B------:R-:W-:Y:S02]  /*1590*/  SEL R10, R3.reuse, R10, !P6 ;  /* 0x0000000a030a7207 */ /* 0x040fe40007000000 */
[C---:B------:R-:W-:Y:S02]  /*15a0*/  SEL R12, R3.reuse, R11, !P6 ;  /* 0x0000000b030c7207 */ /* 0x040fe40007000000 */
[C---:B------:R-:W-:Y:S02]  /*15b0*/  SEL R13, R3.reuse, R6, !P6 ;  /* 0x00000006030d7207 */ /* 0x040fe40007000000 */
[C---:B------:R-:W-:Y:S02]  /*15c0*/  SEL R14, R3.reuse, R14, !P6 ;  /* 0x0000000e030e7207 */ /* 0x040fe40007000000 */
[C---:B------:R-:W-:Y:S02]  /*15d0*/  SEL R15, R3.reuse, R15, !P6 ;  /* 0x0000000f030f7207 */ /* 0x040fe40007000000 */
[----:B------:R-:W-:Y:S01]  /*15e0*/  SEL R16, R3, R16, !P6 ;  /* 0x0000001003107207 */ /* 0x000fe20007000000 */
[----:B---3--:R-:W-:Y:S06]  /*15f0*/  BRA.U UP0, `(.L_x_5) ;  /* 0x0000000100187547 */ /* 0x008fec000b800000 */
[----:B------:R-:W-:Y:S01]  /*1600*/  ELECT P6, URZ, PT ;  /* 0x0000000000ff782f */ /* 0x000fe200038c0000 */
[----:B------:R-:W-:Y:S01]  /*1610*/  IMAD.MOV.U32 R3, RZ, RZ, 0x1 ;  /* 0x00000001ff037424 */ /* 0x000fe200078e00ff */
[----:B------:R-:W-:Y:S01]  /*1620*/  UMOV UR5, 0x40 ;  /* 0x0000004000057882 */ /* 0x000fe20000000000 */
[----:B------:R-:W-:Y:S01]  /*1630*/  UVIRTCOUNT.DEALLOC.SMPOOL 0x80 ;  /* 0x000000800000784c */ /* 0x000fe20000000000 */
[----:B------:R-:W-:-:S09]  /*1640*/  ULEA UR5, UR4, UR5, 0x18 ;  /* 0x0000000504057291 */ /* 0x000fd2000f8ec0ff */
[----:B------:R0:W-:Y:S03]  /*1650*/  @P6 STS.U8 [UR5], R3 ;  /* 0x00000003ff006988 */ /* 0x0001e60008000005 */
.L_x_5:
[----:B------:R-:W-:Y:S01]  /*1660*/  UIADD3 UR10, UPT, UPT, UR8, UR10, URZ ;  /* 0x0000000a080a7290 */ /* 0x000fe2000fffe0ff */
[----:B------:R-:W-:Y:S01]  /*1670*/  IMAD.SHL.U32 R50, R51, 0x2, RZ ;  /* 0x0000000233327824 */ /* 0x000fe200078e00ff */
[----:B------:R-:W-:Y:S01]  /*1680*/  VOTEU.ALL UP1, P1 ;  /* 0x0000000000ff7886 */ /* 0x000fe20000820000 */
[----:B------:R-:W-:Y:S01]  /*1690*/  UIADD3 UR6, UPT, UPT, UR9, 0x1000, URZ ;  /* 0x0000100009067890 */ /* 0x000fe2000fffe0ff */
[----:B------:R-:W-:Y:S01]  /*16a0*/  IMAD R73, R150, 0x1e, RZ ;  /* 0x0000001e96497824 */ /* 0x000fe200078e02ff */
[----:B------:R-:W-:Y:S01]  /*16b0*/  VOTEU.ALL UP2, P1 ;  /* 0x0000000000ff7886 */ /* 0x000fe20000840000 */
[----:B------:R-:W-:Y:S01]  /*16c0*/  IADD3 R6, P6, PT, R50, UR12, RZ ;  /* 0x0000000c32067c10 */ /* 0x000fe2000ffde0ff */
[----:B0-----:R-:W-:Y:S01]  /*16d0*/  IMAD R3, R150, 0xf, RZ ;  /* 0x0000000f96037824 */ /* 0x001fe200078e02ff */
[----:B------:R-:W-:-:S04]  /*16e0*/  @!UP1 UIADD3 UR4, UPT, UPT, -UR7, 0x100000, URZ ;  /* 0x0010000007049890 */ /* 0x000fc8000fffe1ff */
[----:B------:R-:W-:Y:S02]  /*16f0*/  @!UP1 USHF.L.U32 UR5, UR4, 0xb, URZ ;  /* 0x0000000b04059899 */ /* 0x000fe400080006ff */
[----:B------:R-:W-:Y:S01]  /*1700*/  @!UP1 USHF.L.U32 UR4, UR4, 0x1, URZ ;  /* 0x0000000104049899 */ /* 0x000fe200080006ff */
[----:B------:R-:W-:Y:S01]  /*1710*/  STTM.x16 tmem[UR10], RZ ;  /* 0x000000ff000079ed */ /* 0x000fe2000824000a */
[----:B------:R-:W0:Y:S02]  /*1720*/  FENCE.VIEW.ASYNC.T ;  /* 0x00000000000073c6 */ /* 0x000e240000000200 */
[----:B0-----:R-:W-:Y:S01]  /*1730*/  BAR.SYNC.DEFER_BLOCKING 0x0 ;  /* 0x0000000000007b1d */ /* 0x001fe20000010000 */
[----:B------:R-:W-:Y:S01]  /*1740*/  LEA.HI.X.SX32 R7, R51, UR13, 0x1, P6 ;  /* 0x0000000d33077c11 */ /* 0x000fe2000b0f0eff */
[----:B------:R-:W-:Y:S01]  /*1750*/  IMAD.SHL.U32 R49, R150, 0x2, RZ ;  /* 0x0000000296317824 */ /* 0x000fe200078e00ff */
[----:B------:R-:W-:Y:S02]  /*1760*/  IADD3 R18, P6, PT, R73, R6, RZ ;  /* 0x0000000649127210 */ /* 0x000fe40007fde0ff */
[----:B------:R-:W-:-:S02]  /*1770*/  PRMT R11, RZ, 0x7610, R11 ;  /* 0x00007610ff0b7816 */ /* 0x000fc4000000000b */
[----:B------:R-:W-:Y:S01]  /*1780*/  LEA.HI.X.SX32 R19, R3, R7, 0x1, P6 ;  /* 0x0000000703137211 */ /* 0x000fe200030f0eff */
[----:B------:R-:W0:Y:S02]  /*1790*/  FENCE.VIEW.ASYNC.S ;  /* 0x00000000000073c6 */ /* 0x000e240000000000 */
[----:B0-----:R0:W1:Y:S02]  /*17a0*/  @!UP2 SYNCS.EXCH.64 URZ, [UR6], UR4 ;  /* 0x0000000406ffa5b2 */ /* 0x0010640008000100 */
[----:B-1----:R-:W-:Y:S01]  /*17b0*/  BAR.SYNC.DEFER_BLOCKING 0x0 ;  /* 0x0000000000007b1d */ /* 0x002fe20000010000 */
[----:B------:R-:W-:Y:S01]  /*17c0*/  IADD3 R20, P6, PT, R49, R6, RZ ;  /* 0x0000000631147210 */ /* 0x000fe20007fde0ff */
[----:B------:R-:W-:Y:S01]  /*17d0*/  VIADD R3, R4, 0xfffffff5 ;  /* 0xfffffff504037836 */ /* 0x000fe20000000000 */
[----:B------:R-:W-:Y:S02]  /*17e0*/  LOP3.LUT R36, R36, 0xffff, RZ, 0xc0, !PT ;  /* 0x0000ffff24247812 */ /* 0x000fe400078ec0ff */
[----:B------:R-:W-:-:S02]  /*17f0*/  PRMT R5, RZ, 0x7610, R5 ;  /* 0x00007610ff057816 */ /* 0x000fc40000000005 */
[CC--:B------:R-:W-:Y:S01]  /*1800*/  LEA.HI.X.SX32 R21, R150.reuse, R7.reuse, 0x1, P6 ;  /* 0x0000000796157211 */ /* 0x0c0fe200030f0eff */
[C---:B------:R-:W-:Y:S01]  /*1810*/  IMAD R69, R150.reuse, 0x22, RZ ;  /* 0x0000002296457824 */ /* 0x040fe200078e02ff */
[C---:B------:R-:W-:Y:S02]  /*1820*/  LEA R22, P6, R150.reuse, R6, 0x2 ;  /* 0x0000000696167211 */ /* 0x040fe400078c10ff */
[----:B------:R-:W-:Y:S01]  /*1830*/  PRMT R17, RZ, 0x7610, R17 ;  /* 0x00007610ff117816 */ /* 0x000fe20000000011 */
[C---:B------:R-:W-:Y:S01]  /*1840*/  IMAD.SHL.U32 R48, R150.reuse, 0x4, RZ ;  /* 0x0000000496307824 */ /* 0x040fe200078e00ff */
[----:B------:R-:W-:Y:S01]  /*1850*/  LEA.HI.X.SX32 R23, R49, R7, 0x1, P6 ;  /* 0x0000000731177211 */ /* 0x000fe200030f0eff */
[C---:B------:R-:W-:Y:S02]  /*1860*/  IMAD R71, R150.reuse, 0x24, RZ ;  /* 0x0000002496477824 */ /* 0x040fe400078e02ff */
[C---:B------:R-:W-:Y:S02]  /*1870*/  IMAD R81, R150.reuse, 0x12, RZ ;  /* 0x0000001296517824 */ /* 0x040fe400078e02ff */
[----:B------:R-:W-:-:S02]  /*1880*/  IMAD R67, R150, 0x26, RZ ;  /* 0x0000002696437824 */ /* 0x000fc400078e02ff */
[C---:B------:R-:W-:Y:S02]  /*1890*/  IMAD R29, R150.reuse, 0x14, RZ ;  /* 0x00000014961d7824 */ /* 0x040fe400078e02ff */
[C---:B------:R-:W-:Y:S02]  /*18a0*/  IMAD R47, R150.reuse, 0xa, RZ ;  /* 0x0000000a962f7824 */ /* 0x040fe400078e02ff */
[C---:B------:R-:W-:Y:S01]  /*18b0*/  IMAD R61, R150.reuse, 0x28, RZ ;  /* 0x00000028963d7824 */ /* 0x040fe200078e02ff */
[----:B------:R1:W5:Y:S01]  /*18c0*/  @!P4 LDG.E.U16 R11, desc[UR22][R18.64] ;  /* 0x00000016120bc981 */ /* 0x000362000c1e1500 */
[----:B------:R-:W-:Y:S01]  /*18d0*/  ISETP.GE.U32.AND P4, PT, R3, 0x7fffffb6, PT ;  /* 0x7fffffb60300780c */ /* 0x000fe20003f86070 */
[C---:B------:R-:W-:Y:S01]  /*18e0*/  IMAD R63, R150.reuse, 0x2a, RZ ;  /* 0x0000002a963f7824 */ /* 0x040fe200078e02ff */
[----:B------:R-:W-:Y:S01]  /*18f0*/  SHF.R.U32.HI R3, RZ, 0xe, R36 ;  /* 0x0000000eff037819 */ /* 0x000fe20000011624 */
[----:B------:R2:W5:Y:S01]  /*1900*/  @!P2 LDG.E.U16 R5, desc[UR22][R20.64] ;  /* 0x000000161405a981 */ /* 0x000562000c1e1500 */
[----:B------:R-:W-:Y:S01]  /*1910*/  IADD3 R26, P6, PT, R69, R6, RZ ;  /* 0x00000006451a7210 */ /* 0x000fe20007fde0ff */
[C---:B------:R-:W-:Y:S01]  /*1920*/  IMAD R46, R150.reuse, 0x5, RZ ;  /* 0x00000005962e7824 */ /* 0x040fe200078e02ff */
[----:B------:R-:W-:Y:S01]  /*1930*/  LOP3.LUT P2, RZ, R3, 0x1, RZ, 0xc0, !PT ;  /* 0x0000000103ff7812 */ /* 0x000fe2000784c0ff */
[----:B------:R-:W-:-:S02]  /*1940*/  IMAD R3, R150, 0x11, RZ ;  /* 0x0000001196037824 */ /* 0x000fc400078e02ff */
[C---:B------:R-:W-:Y:S01]  /*1950*/  IMAD R65, R150.reuse, 0x2c, RZ ;  /* 0x0000002c96417824 */ /* 0x040fe200078e02ff */
[----:B-1----:R-:W-:Y:S01]  /*1960*/  PRMT R19, RZ, 0x7610, R19 ;  /* 0x00007610ff137816 */ /* 0x002fe20000000013 */
[C---:B------:R-:W-:Y:S01]  /*1970*/  IMAD R85, R150.reuse, 0x16, RZ ;  /* 0x0000001696557824 */ /* 0x040fe200078e02ff */
[-C--:B------:R-:W-:Y:S01]  /*1980*/  LEA.HI.X.SX32 R27, R3, R7.reuse, 0x1, P6 ;  /* 0x00000007031b7211 */ /* 0x080fe200030f0eff */
[C---:B------:R-:W-:Y:S01]  /*1990*/  IMAD R59, R150.reuse, 0x2e, RZ ;  /* 0x0000002e963b7824 */ /* 0x040fe200078e02ff */
[--C-:B------:R-:W-:Y:S01]  /*19a0*/  SHF.R.U32.HI R18, RZ, 0xd, R36.reuse ;  /* 0x0000000dff127819 */ /* 0x100fe20000011624 */
[C---:B------:R-:W-:Y:S01]  /*19b0*/  IMAD R37, R150.reuse, 0x18, RZ ;  /* 0x0000001896257824 */ /* 0x040fe200078e02ff */
[CC--:B------:R-:W-:Y:S01]  /*19c0*/  LEA R24, P6, R150.reuse, R6.reuse, 0x3 ;  /* 0x0000000696187211 */ /* 0x0c0fe200078c18ff */
[----:B------:R1:W5:Y:S01]  /*19d0*/  @!P0 LDG.E.U16 R19, desc[UR22][R22.64] ;  /* 0x0000001616138981 */ /* 0x000362000c1e1500 */
[----:B------:R-:W-:Y:S01]  /*19e0*/  SHF.R.U32.HI R3, RZ, 0xc, R36 ;  /* 0x0000000cff037819 */ /* 0x000fe20000011624 */
[----:B------:R-:W-:Y:S01]  /*19f0*/  IMAD R45, R150, 0xc, RZ ;  /* 0x0000000c962d7824 */ /* 0x000fe200078e02ff */
[----:B--2---:R-:W-:Y:S01]  /*1a00*/  PRMT R20, RZ, 0x7610, R20 ;  /* 0x00007610ff147816 */ /* 0x004fe20000000014 */
[----:B------:R2:W5:Y:S01]  /*1a10*/  @P2 LDG.E.U16 R17, desc[UR22][R26.64] ;  /* 0x000000161a112981 */ /* 0x000562000c1e1500 */
[----:B------:R-:W-:Y:S01]  /*1a20*/  LOP3.LUT P0, RZ, R18, 0x1, RZ, 0xc0, !PT ;  /* 0x0000000112ff7812 */ /* 0x000fe2000780c0ff */
[----:B------:R-:W-:Y:S01]  /*1a30*/  IMAD R53, R150, 0x30, RZ ;  /* 0x0000003096357824 */ /* 0x000fe200078e02ff */
[-C--:B------:R-:W-:Y:S01]  /*1a40*/  LEA.HI.X.SX32 R25, R48, R7.reuse, 0x1, P6 ;  /* 0x0000000730197211 */ /* 0x080fe200030f0eff */
[----:B------:R-:W-:Y:S01]  /*1a50*/  IMAD R44, R150, 0x6, RZ ;  /* 0x00000006962c7824 */ /* 0x000fe200078e02ff */
[----:B------:R-:W-:Y:S01]  /*1a60*/  LOP3.LUT P2, RZ, R3, 0x1, RZ, 0xc0, !PT ;  /* 0x0000000103ff7812 */ /* 0x000fe2000784c0ff */
[----:B------:R-:W-:Y:S01]  /*1a70*/  VIADD R3, R4, 0xfffffffa ;  /* 0xfffffffa04037836 */ /* 0x000fe20000000000 */
[-C--:B-1----:R-:W-:Y:S01]  /*1a80*/  IADD3 R22, P6, PT, R71, R6.reuse, RZ ;  /* 0x0000000647167210 */ /* 0x082fe20007fde0ff */
[----:B------:R1:W5:Y:S01]  /*1a90*/  @!P5 LDG.E.U16 R20, desc[UR22][R24.64] ;  /* 0x000000161814d981 */ /* 0x000362000c1e1500 */
[----:B------:R-:W-:Y:S01]  /*1aa0*/  PRMT R18, RZ, 0x7610, R18 ;  /* 0x00007610ff127816 */ /* 0x000fe20000000012 */
[C---:B------:R-:W-:Y:S01]  /*1ab0*/  IMAD R43, R150.reuse, 0x3, RZ ;  /* 0x00000003962b7824 */ /* 0x040fe200078e02ff */
[----:B------:R-:W-:Y:S01]  /*1ac0*/  ISETP.GE.U32.AND P5, PT, R3, 0x7fffffbb, PT ;  /* 0x7fffffbb0300780c */ /* 0x000fe20003fa6070 */
[C---:B------:R-:W-:Y:S01]  /*1ad0*/  IMAD R3, R150.reuse, 0x13, RZ ;  /* 0x0000001396037824 */ /* 0x040fe200078e02ff */
[-C--:B------:R-:W-:Y:S01]  /*1ae0*/  LEA.HI.X.SX32 R23, R81, R7.reuse, 0x1, P6 ;  /* 0x0000000751177211 */ /* 0x080fe200030f0eff */
[C---:B------:R-:W-:Y:S01]  /*1af0*/  IMAD R55, R150.reuse, 0x34, RZ ;  /* 0x0000003496377824 */ /* 0x040fe200078e02ff */
[-C--:B--2---:R-:W-:Y:S01]  /*1b00*/  IADD3 R26, P6, PT, R67, R6.reuse, RZ ;  /* 0x00000006431a7210 */ /* 0x084fe20007fde0ff */
[C---:B------:R-:W-:Y:S01]  /*1b10*/  IMAD R87, R150.reuse, 0x1a, RZ ;  /* 0x0000001a96577824 */ /* 0x040fe200078e02ff */
[----:B------:R-:W-:Y:S01]  /*1b20*/  SHF.R.U32.HI R28, RZ, 0xb, R36 ;  /* 0x0000000bff1c7819 */ /* 0x000fe20000011624 */
[----:B------:R2:W5:Y:S01]  /*1b30*/  @P0 LDG.E.U16 R18, desc[UR22][R22.64] ;  /* 0x0000001616120981 */ /* 0x000562000c1e1500 */
[----:B------:R-:W-:Y:S01]  /*1b40*/  PRMT R21, RZ, 0x7610, R21 ;  /* 0x00007610ff157816 */ /* 0x000fe20000000015 */
[----:B------:R-:W-:Y:S01]  /*1b50*/  IMAD R57, R150, 0x36, RZ ;  /* 0x0000003696397824 */ /* 0x000fe200078e02ff */
[-C--:B------:R-:W-:Y:S01]  /*1b60*/  LEA.HI.X.SX32 R27, R3, R7.reuse, 0x1, P6 ;  /* 0x00000007031b7211 */ /* 0x080fe200030f0eff */
[----:B------:R-:W-:Y:S01]  /*1b70*/  VIADD R3, R4, 0xfffffff3 ;  /* 0xfffffff304037836 */ /* 0x000fe20000000000 */
[----:B-1----:R-:W-:Y:S01]  /*1b80*/  IADD3 R24, P6, PT, R29, R6, RZ ;  /* 0x000000061d187210 */ /* 0x002fe20007fde0ff */
[----:B------:R-:W-:Y:S01]  /*1b90*/  IMAD R42, R150, 0xe, RZ ;  /* 0x0000000e962a7824 */ /* 0x000fe200078e02ff */
[----:B------:R-:W-:Y:S01]  /*1ba0*/  LOP3.LUT P0, RZ, R28, 0x1, RZ, 0xc0, !PT ;  /* 0x000000011cff7812 */ /* 0x000fe2000780c0ff */
[----:B------:R1:W5:Y:S01]  /*1bb0*/  @P2 LDG.E.U16 R21, desc[UR22][R26.64] ;  /* 0x000000161a152981 */ /* 0x000362000c1e1500 */
[----:B------:R-:W-:-:S02]  /*1bc0*/  LEA.HI.X.SX32 R25, R47, R7, 0x1, P6 ;  /* 0x000000072f197211 */ /* 0x000fc400030f0eff */
[----:B------:R-:W-:Y:S01]  /*1bd0*/  PRMT R54, RZ, 0x7610, R54 ;  /* 0x00007610ff367816 */ /* 0x000fe20000000036 */
[C---:B------:R-:W-:Y:S01]  /*1be0*/  VIADD R58, R4.reuse, 0xffffffcc ;  /* 0xffffffcc043a7836 */ /* 0x040fe20000000000 */
[----:B--2---:R-:W-:Y:S02]  /*1bf0*/  PRMT R23, RZ, 0x7610, R23 ;  /* 0x00007610ff177816 */ /* 0x004fe40000000017 */
[----:B------:R-:W-:Y:S01]  /*1c00*/  PRMT R56, RZ, 0x7610, R56 ;  /* 0x00007610ff387816 */ /* 0x000fe20000000038 */
[C---:B------:R-:W-:Y:S01]  /*1c10*/  VIADD R64, R4.reuse, 0xffffffc7 ;  /* 0xffffffc704407836 */ /* 0x040fe20000000000 */
[----:B------:R-:W-:Y:S01]  /*1c20*/  ISETP.GE.U32.AND P2, PT, R3, 0x7fffffb4, PT ;  /* 0x7fffffb40300780c */ /* 0x000fe20003f46070 */
[C---:B------:R-:W-:Y:S01]  /*1c30*/  VIADD R68, R4.reuse, 0xffffffc2 ;  /* 0xffffffc204447836 */ /* 0x040fe20000000000 */
[-C--:B------:R-:W-:Y:S01]  /*1c40*/  IADD3 R28, P6, PT, R61, R6.reuse, RZ ;  /* 0x000000063d1c7210 */ /* 0x080fe20007fde0ff */
[----:B------:R2:W5:Y:S01]  /*1c50*/  @!P4 LDG.E.U16 R23, desc[UR22][R24.64] ;  /* 0x000000161817c981 */ /* 0x000562000c1e1500 */
[----:B------:R-:W-:Y:S01]  /*1c60*/  SHF.R.U32.HI R3, RZ, 0xf, R36 ;  /* 0x0000000fff037819 */ /* 0x000fe20000011624 */
[C---:B------:R-:W-:Y:S01]  /*1c70*/  VIADD R70, R4.reuse, 0xffffffde ;  /* 0xffffffde04467836 */ /* 0x040fe20000000000 */
[----:B------:R-:W-:Y:S01]  /*1c80*/  PRMT R22, RZ, 0x7610, R22 ;  /* 0x00007610ff167816 */ /* 0x000fe20000000016 */
[----:B------:R-:W-:Y:S01]  /*1c90*/  VIADD R86, R4, 0xffffffd2 ;  /* 0xffffffd204567836 */ /* 0x000fe20000000000 */
[----:B------:R-:W-:Y:S01]  /*1ca0*/  LEA.HI.X.SX32 R29, R29, R7, 0x1, P6 ;  /* 0x000000071d1d7211 */ /* 0x000fe200030f0eff */
[C---:B------:R-:W-:Y:S01]  /*1cb0*/  IMAD R117, R150.reuse, 0x3c, RZ ;  /* 0x0000003c96757824 */ /* 0x040fe200078e02ff */
[----:B------:R-:W-:Y:S01]  /*1cc0*/  LOP3.LUT P4, RZ, R3, 0x1, RZ, 0xc0, !PT ;  /* 0x0000000103ff7812 */ /* 0x000fe2000788c0ff */
[C---:B------:R-:W-:Y:S01]  /*1cd0*/  IMAD.SHL.U32 R3, R150.reuse, 0x10, RZ ;  /* 0x0000001096037824 */ /* 0x040fe200078e00ff */
[----:B-1----:R-:W-:Y:S01]  /*1ce0*/  SHF.R.U32.HI R27, RZ, 0xa, R36 ;  /* 0x0000000aff1b7819 */ /* 0x002fe20000011624 */
[----:B------:R1:W5:Y:S01]  /*1cf0*/  @P0 LDG.E.U16 R22, desc[UR22][R28.64] ;  /* 0x000000161c160981 */ /* 0x000362000c1e1500 */
[C---:B------:R-:W-:Y:S01]  /*1d00*/  LEA R26, P6, R150.reuse, R6, 0x5 ;  /* 0x00000006961a7211 */ /* 0x040fe200078c28ff */
[----:B------:R-:W-:Y:S01]  /*1d10*/  IMAD R119, R150, 0x3e, RZ ;  /* 0x0000003e96777824 */ /* 0x000fe200078e02ff */
[----:B------:R-:W-:-:S02]  /*1d20*/  LOP3.LUT P0, RZ, R27, 0x1, RZ, 0xc0, !PT ;  /* 0x000000011bff7812 */ /* 0x000fc4000780c0ff */
[----:B------:R-:W-:Y:S02]  /*1d30*/  PRMT R90, RZ, 0x7610, R90 ;  /* 0x00007610ff5a7816 */ /* 0x000fe4000000005a */
[----:B------:R-:W-:Y:S02]  /*1d40*/  PRMT R115, RZ, 0x7610, R115 ;  /* 0x00007610ff737816 */ /* 0x000fe40000000073 */
[----:B------:R-:W-:Y:S02]  /*1d50*/  PRMT R92, RZ, 0x7610, R92 ;  /* 0x00007610ff5c7816 */ /* 0x000fe4000000005c */
[----:B------:R-:W-:Y:S02]  /*1d60*/  PRMT R121, RZ, 0x7610, R121 ;  /* 0x00007610ff797816 */ /* 0x000fe40000000079 */
[----:B------:R-:W-:Y:S02]  /*1d70*/  PRMT R118, RZ, 0x7610, R118 ;  /* 0x00007610ff767816 */ /* 0x000fe40000000076 */
[----:B------:R-:W-:-:S02]  /*1d80*/  PRMT R120, RZ, 0x7610, R120 ;  /* 0x00007610ff787816 */ /* 0x000fc40000000078 */
[----:B------:R-:W-:Y:S01]  /*1d90*/  PRMT R123, RZ, 0x7610, R123 ;  /* 0x00007610ff7b7816 */ /* 0x000fe2000000007b */
[C---:B------:R-:W-:Y:S01]  /*1da0*/  IMAD R109, R150.reuse, 0x68, RZ ;  /* 0x00000068966d7824 */ /* 0x040fe200078e02ff */
[-C--:B------:R-:W-:Y:S01]  /*1db0*/  LEA.HI.X.SX32 R27, R3, R7.reuse, 0x1, P6 ;  /* 0x00000007031b7211 */ /* 0x080fe200030f0eff */
[C---:B------:R-:W-:Y:S01]  /*1dc0*/  IMAD R3, R150.reuse, 0x15, RZ ;  /* 0x0000001596037824 */ /* 0x040fe200078e02ff */
[----:B--2---:R-:W-:Y:S01]  /*1dd0*/  PRMT R24, RZ, 0x7610, R24 ;  /* 0x00007610ff187816 */ /* 0x004fe20000000018 */
[C---:B------:R-:W-:Y:S01]  /*1de0*/  IMAD R111, R150.reuse, 0x6c, RZ ;  /* 0x0000006c966f7824 */ /* 0x040fe200078e02ff */
[-C--:B------:R-:W-:Y:S01]  /*1df0*/  IADD3 R32, P6, PT, R63, R6.reuse, RZ ;  /* 0x000000063f207210 */ /* 0x080fe20007fde0ff */
[C---:B------:R-:W-:Y:S01]  /*1e00*/  IMAD R113, R150.reuse, 0x70, RZ ;  /* 0x0000007096717824 */ /* 0x040fe200078e02ff */
[--C-:B------:R-:W-:Y:S01]  /*1e10*/  SHF.R.U32.HI R30, RZ, 0x9, R36.reuse ;  /* 0x00000009ff1e7819 */ /* 0x100fe20000011624 */
[C---:B------:R-:W-:Y:S01]  /*1e20*/  IMAD R127, R150.reuse, 0x76, RZ ;  /* 0x00000076967f7824 */ /* 0x040fe200078e02ff */
[----:B------:R-:W-:Y:S01]  /*1e30*/  PRMT R25, RZ, 0x7610, R25 ;  /* 0x00007610ff197816 */ /* 0x000fe20000000019 */
[----:B------:R2:W5:Y:S01]  /*1e40*/  @P4 LDG.E.U16 R24, desc[UR22][R26.64] ;  /* 0x000000161a184981 */ /* 0x000562000c1e1500 */
[-C--:B------:R-:W-:Y:S01]  /*1e50*/  LEA.HI.X.SX32 R33, R3, R7.reuse, 0x1, P6 ;  /* 0x0000000703217211 */ /* 0x080fe200030f0eff */
[----:B------:R-:W-:Y:S01]  /*1e60*/  IMAD R125, R150, 0x74, RZ ;  /* 0x00000074967d7824 */ /* 0x000fe200078e02ff */
[----:B------:R-:W-:Y:S01]  /*1e70*/  LOP3.LUT P4, RZ, R30, 0x1, RZ, 0xc0, !PT ;  /* 0x000000011eff7812 */ /* 0x000fe2000788c0ff */
[----:B------:R-:W-:Y:S01]  /*1e80*/  IMAD R129, R150, 0x78, RZ ;  /* 0x0000007896817824 */ /* 0x000fe200078e02ff */
[----:B------:R-:W-:Y:S01]  /*1e90*/  IADD3 R30, P6, PT, R47, R6, RZ ;  /* 0x000000062f1e7210 */ /* 0x000fe20007fde0ff */
[----:B------:R3:W5:Y:S01]  /*1ea0*/  @P0 LDG.E.U16 R25, desc[UR22][R32.64] ;  /* 0x0000001620190981 */ /* 0x000762000c1e1500 */
[----:B------:R-:W-:Y:S01]  /*1eb0*/  SHF.R.U32.HI R3, RZ, 0x8, R36 ;  /* 0x00000008ff037819 */ /* 0x000fe20000011624 */
[----:B0-----:R-:W0:Y:S01]  /*1ec0*/  LDCU UR4, c[0x0][0x3b0] ;  /* 0x00007600ff0477ac */ /* 0x001e220008000800 */
[----:B------:R-:W-:-:S02]  /*1ed0*/  LEA.HI.X.SX32 R31, R46, R7, 0x1, P6 ;  /* 0x000000072e1f7211 */ /* 0x000fc400030f0eff */
[----:B------:R-:W-:Y:S01]  /*1ee0*/  LOP3.LUT P0, RZ, R3, 0x1, RZ, 0xc0, !PT ;  /* 0x0000000103ff7812 */ /* 0x000fe2000780c0ff */
[----:B------:R-:W-:Y:S01]  /*1ef0*/  VIADD R3, R4, 0xfffffffc ;  /* 0xfffffffc04037836 */ /* 0x000fe20000000000 */
[----:B-1----:R-:W-:Y:S02]  /*1f00*/  PRMT R29, RZ, 0x7610, R29 ;  /* 0x00007610ff1d7816 */ /* 0x002fe4000000001d */
[----:B------:R-:W-:-:S04]  /*1f10*/  IADD3 R34, P6, PT, R65, R6, RZ ;  /* 0x0000000641227210 */ /* 0x000fc80007fde0ff */
[-C--:B------:R-:W-:Y:S01]  /*1f20*/  LEA.HI.X.SX32 R35, R85, R7.reuse, 0x1, P6 ;  /* 0x0000000755237211 */ /* 0x080fe200030f0eff */
[----:B------:R1:W5:Y:S01]  /*1f30*/  @!P5 LDG.E.U16 R29, desc[UR22][R30.64] ;  /* 0x000000161e1dd981 */ /* 0x000362000c1e1500 */
[----:B------:R-:W-:Y:S01]  /*1f40*/  ISETP.GE.U32.AND P6, PT, R3, 0x7fffffbd, PT ;  /* 0x7fffffbd0300780c */ /* 0x000fe20003fc6070 */
[----:B------:R-:W-:Y:S01]  /*1f50*/  IMAD R3, R150, 0x17, RZ ;  /* 0x0000001796037824 */ /* 0x000fe200078e02ff */
[-C--:B------:R-:W-:Y:S02]  /*1f60*/  IADD3 R38, P5, PT, R59, R6.reuse, RZ ;  /* 0x000000063b267210 */ /* 0x080fe40007fbe0ff */
[----:B--2---:R-:W-:Y:S02]  /*1f70*/  PRMT R27, RZ, 0x7610, R27 ;  /* 0x00007610ff1b7816 */ /* 0x004fe4000000001b */
[----:B------:R-:W-:Y:S01]  /*1f80*/  LEA.HI.X.SX32 R39, R3, R7, 0x1, P5 ;  /* 0x0000000703277211 */ /* 0x000fe200028f0eff */
[----:B------:R-:W-:Y:S01]  /*1f90*/  VIADD R3, R4, 0xfffffff9 ;  /* 0xfffffff904037836 */ /* 0x000fe20000000000 */
[----:B---3--:R-:W-:-:S02]  /*1fa0*/  IADD3 R32, P5, PT, R37, R6, RZ ;  /* 0x0000000625207210 */ /* 0x008fc40007fbe0ff */
[----:B-1----:R-:W-:Y:S01]  /*1fb0*/  PRMT R30, RZ, 0x7610, R30 ;  /* 0x00007610ff1e7816 */ /* 0x002fe2000000001e */
[----:B------:R-:W5:Y:S01]  /*1fc0*/  @P0 LDG.E.U16 R27, desc[UR22][R38.64] ;  /* 0x00000016261b0981 */ /* 0x000f62000c1e1500 */
[----:B------:R-:W-:Y:S02]  /*1fd0*/  PRMT R26, RZ, 0x7610, R26 ;  /* 0x00007610ff1a7816 */ /* 0x000fe4000000001a */
[----:B------:R-:W-:Y:S02]  /*1fe0*/  LEA.HI.X.SX32 R33, R45, R7, 0x1, P5 ;  /* 0x000000072d217211 */ /* 0x000fe400028f0eff */
[----:B------:R-:W-:Y:S02]  /*1ff0*/  ISETP.GE.U32.AND P0, PT, R3, 0x7fffffba, PT ;  /* 0x7fffffba0300780c */ /* 0x000fe40003f06070 */
[--C-:B------:R-:W-:Y:S01]  /*2000*/  SHF.R.U32.HI R3, RZ, 0x6, R36.reuse ;  /* 0x00000006ff037819 */ /* 0x100fe20000011624 */
[----:B------:R-:W5:Y:S01]  /*2010*/  @!P2 LDG.E.U16 R30, desc[UR22][R32.64] ;  /* 0x00000016201ea981 */ /* 0x000f62000c1e1500 */
[----:B------:R-:W-:-:S02]  /*2020*/  SHF.R.U32.HI R28, RZ, 0x7, R36 ;  /* 0x00000007ff1c7819 */ /* 0x000fc40000011624 */
[----:B------:R-:W-:Y:S01]  /*2030*/  LOP3.LUT P2, RZ, R3, 0x1, RZ, 0xc0, !PT ;  /* 0x0000000103ff7812 */ /* 0x000fe2000784c0ff */
[----:B------:R1:W5:Y:S01]  /*2040*/  @P4 LDG.E.U16 R26, desc[UR22][R34.64] ;  /* 0x00000016221a4981 */ /* 0x000362000c1e1500 */
[----:B------:R-:W-:Y:S01]  /*2050*/  IMAD R3, R150, 0x32, RZ ;  /* 0x0000003296037824 */ /* 0x000fe200078e02ff */
[----:B------:R-:W-:Y:S01]  /*2060*/  LOP3.LUT P4, RZ, R28, 0x1, RZ, 0xc0, !PT ;  /* 0x000000011cff7812 */ /* 0x000fe2000788c0ff */
[----:B------:R-:W-:Y:S01]  /*2070*/  IMAD R31, R150, 0x19, RZ ;  /* 0x00000019961f7824 */ /* 0x000fe200078e02ff */
[----:B-1----:R-:W-:-:S04]  /*2080*/  IADD3 R34, P5, PT, R53, R6, RZ ;  /* 0x0000000635227210 */ /* 0x002fc80007fbe0ff */
[-C--:B------:R-:W-:Y:S02]  /*2090*/  LEA.HI.X.SX32 R35, R37, R7.reuse, 0x1, P5 ;  /* 0x0000000725237211 */ /* 0x080fe400028f0eff */
[-C--:B------:R-:W-:Y:S02]  /*20a0*/  IADD3 R40, P5, PT, R3, R6.reuse, RZ ;  /* 0x0000000603287210 */ /* 0x080fe40007fbe0ff */
[----:B------:R-:W-:Y:S02]  /*20b0*/  PRMT R28, RZ, 0x7610, R28 ;  /* 0x00007610ff1c7816 */ /* 0x000fe4000000001c */
[----:B------:R-:W-:Y:S02]  /*20c0*/  LEA.HI.X.SX32 R41, R31, R7, 0x1, P5 ;  /* 0x000000071f297211 */ /* 0x000fe400028f0eff */
[----:B------:R-:W-:Y:S02]  /*20d0*/  PRMT R31, RZ, 0x7610, R31 ;  /* 0x00007610ff1f7816 */ /* 0x000fe4000000001f */
[----:B------:R-:W-:Y:S01]  /*20e0*/  IADD3 R38, P5, PT, R44, R6, RZ ;  /* 0x000000062c267210 */ /* 0x000fe20007fbe0ff */
[----:B------:R1:W5:Y:S01]  /*20f0*/  @P4 LDG.E.U16 R28, desc[UR22][R34.64] ;  /* 0x00000016221c4981 */ /* 0x000362000c1e1500 */
[----:B------:R-:W-:-:S02]  /*2100*/  SHF.R.U32.HI R32, RZ, 0x5, R36 ;  /* 0x00000005ff207819 */ /* 0x000fc40000011624 */
[-C--:B------:R-:W-:Y:S01]  /*2110*/  LEA.HI.X.SX32 R39, R43, R7.reuse, 0x1, P5 ;  /* 0x000000072b277211 */ /* 0x080fe200028f0eff */
[----:B------:R2:W5:Y:S01]  /*2120*/  @P2 LDG.E.U16 R31, desc[UR22][R40.64] ;  /* 0x00000016281f2981 */ /* 0x000562000c1e1500 */
[-C--:B------:R-:W-:Y:S02]  /*2130*/  IADD3 R74, P5, PT, R45, R6.reuse, RZ ;  /* 0x000000062d4a7210 */ /* 0x080fe40007fbe0ff */
[----:B------:R-:W-:Y:S01]  /*2140*/  LOP3.LUT P2, RZ, R32, 0x1, RZ, 0xc0, !PT ;  /* 0x0000000120ff7812 */ /* 0x000fe2000784c0ff */
[----:B------:R-:W-:Y:S01]  /*2150*/  VIADD R32, R4, 0xfffffff1 ;  /* 0xfffffff104207836 */ /* 0x000fe20000000000 */
[----:B-1----:R-:W-:Y:S02]  /*2160*/  PRMT R34, RZ, 0x7610, R34 ;  /* 0x00007610ff227816 */ /* 0x002fe40000000022 */
[----:B------:R-:W-:Y:S02]  /*2170*/  LEA.HI.X.SX32 R75, R44, R7, 0x1, P5 ;  /* 0x000000072c4b7211 */ /* 0x000fe400028f0eff */
[----:B------:R-:W-:-:S02]  /*2180*/  IADD3 R76, P5, PT, R55, R6, RZ ;  /* 0x00000006374c7210 */ /* 0x000fc40007fbe0ff */
[----:B------:R1:W5:Y:S01]  /*2190*/  @!P6 LDG.E.U16 R34, desc[UR22][R38.64] ;  /* 0x000000162622e981 */ /* 0x000362000c1e1500 */
[----:B------:R-:W-:Y:S01]  /*21a0*/  ISETP.GE.U32.AND P6, PT, R32, 0x7fffffb2, PT ;  /* 0x7fffffb22000780c */ /* 0x000fe20003fc6070 */
[C---:B------:R-:W-:Y:S01]  /*21b0*/  VIADD R37, R4.reuse, 0xfffffff8 ;  /* 0xfffffff804257836 */ /* 0x040fe20000000000 */
[----:B------:R-:W-:Y:S02]  /*21c0*/  PRMT R32, RZ, 0x7610, R32 ;  /* 0x00007610ff207816 */ /* 0x000fe40000000020 */
[----:B------:R-:W-:Y:S02]  /*21d0*/  SHF.R.U32.HI R33, RZ, 0x4, R36 ;  /* 0x00000004ff217819 */ /* 0x000fe40000011624 */
[----:B------:R-:W-:Y:S02]  /*21e0*/  LEA.HI.X.SX32 R77, R87, R7, 0x1, P5 ;  /* 0x00000007574d7211 */ /* 0x000fe400028f0eff */
[----:B------:R-:W-:Y:S02]  /*21f0*/  PRMT R35, RZ, 0x7610, R35 ;  /* 0x00007610ff237816 */ /* 0x000fe40000000023 */
[----:B------:R-:W-:Y:S01]  /*2200*/  LOP3.LUT P5, RZ, R33, 0x1, RZ, 0xc0, !PT ;  /* 0x0000000121ff7812 */ /* 0x000fe200078ac0ff */
[----:B------:R-:W-:Y:S01]  /*2210*/  VIADD R33, R4, 0xfffffff6 ;  /* 0xfffffff604217836 */ /* 0x000fe20000000000 */
[----:B------:R-:W-:Y:S01]  /*2220*/  ISETP.GE.U32.AND P4, PT, R37, 0x7fffffb9, PT ;  /* 0x7fffffb92500780c */ /* 0x000fe20003f86070 */
[----:B------:R-:W5:Y:S01]  /*2230*/  @P2 LDG.E.U16 R32, desc[UR22][R76.64] ;  /* 0x000000164c202981 */ /* 0x000f62000c1e1500 */
[----:B------:R-:W-:Y:S01]  /*2240*/  IMAD R37, R150, 0x1b, RZ ;  /* 0x0000001b96257824 */ /* 0x000fe200078e02ff */
[----:B------:R-:W-:-:S02]  /*2250*/  IADD3 R78, P2, PT, R57, R6, RZ ;  /* 0x00000006394e7210 */ /* 0x000fc40007f5e0ff */
[----:B------:R3:W5:Y:S01]  /*2260*/  @!P0 LDG.E.U16 R35, desc[UR22][R74.64] ;  /* 0x000000164a238981 */ /* 0x000762000c1e1500 */
[----:B------:R-:W-:Y:S01]  /*2270*/  ISETP.GE.U32.AND P0, PT, R33, 0x7fffffb7, PT ;  /* 0x7fffffb72100780c */ /* 0x000fe20003f06070 */
[----:B--2---:R-:W-:Y:S01]  /*2280*/  IMAD R41, R150, 0x7, RZ ;  /* 0x0000000796297824 */ /* 0x004fe200078e02ff */
[----:B------:R-:W-:Y:S02]  /*2290*/  PRMT R33, RZ, 0x7610, R33 ;  /* 0x00007610ff217816 */ /* 0x000fe40000000021 */
[-C--:B------:R-:W-:Y:S01]  /*22a0*/  LEA.HI.X.SX32 R79, R37, R7.reuse, 0x1, P2 ;  /* 0x00000007254f7211 */ /* 0x080fe200010f0eff */
[----:B------:R-:W-:Y:S01]  /*22b0*/  VIADD R40, R4, 0xfffffff4 ;  /* 0xfffffff404287836 */ /* 0x000fe20000000000 */
[----:B-1----:R-:W-:Y:S01]  /*22c0*/  IADD3 R38, P2, PT, R42, R6, RZ ;  /* 0x000000062a267210 */ /* 0x002fe20007f5e0ff */
[----:B------:R-:W-:Y:S02]  /*22d0*/  IMAD R37, R150, 0x1c, RZ ;  /* 0x0000001c96257824 */ /* 0x000fe400078e02ff */
[----:B------:R-:W5:Y:S01]  /*22e0*/  @P5 LDG.E.U16 R33, desc[UR22][R78.64] ;  /* 0x000000164e215981 */ /* 0x000f62000c1e1500 */
[----:B------:R-:W-:-:S02]  /*22f0*/  LEA.HI.X.SX32 R39, R41, R7, 0x1, P2 ;  /* 0x0000000729277211 */ /* 0x000fc400010f0eff */
[----:B------:R-:W-:Y:S01]  /*2300*/  ISETP.GE.U32.AND P2, PT, R40, 0x7fffffb5, PT ;  /* 0x7fffffb52800780c */ /* 0x000fe20003f46070 */
[----:B------:R-:W-:Y:S01]  /*2310*/  VIADD R40, R4, 0xffffffcd ;  /* 0xffffffcd04287836 */ /* 0x000fe20000000000 */
[----:B---3--:R-:W-:Y:S01]  /*2320*/  IADD3 R74, P5, PT, R37, R6, RZ ;  /* 0x00000006254a7210 */ /* 0x008fe20007fbe0ff */
[----:B------:R1:W5:Y:S01]  /*2330*/  @!P4 LDG.E.U16 R54, desc[UR22][R38.64] ;  /* 0x000000162636c981 */ /* 0x000362000c1e1500 */
[----:B------:R-:W-:Y:S01]  /*2340*/  ISETP.GE.U32.AND P4, PT, R58, 0x7fffff8d, PT ;  /* 0x7fffff8d3a00780c */ /* 0x000fe20003f86070 */
[----:B------:R-:W-:Y:S01]  /*2350*/  VIADD R58, R4, 0xffffffce ;  /* 0xffffffce043a7836 */ /* 0x000fe20000000000 */
[----:B------:R-:W-:Y:S02]  /*2360*/  LEA.HI.X.SX32 R75, R42, R7, 0x1, P5 ;  /* 0x000000072a4b7211 */ /* 0x000fe400028f0eff */
[----:B------:R-:W-:Y:S01]  /*2370*/  ISETP.GE.U32.AND P5, PT, R40, 0x7fffff8e, PT ;  /* 0x7fffff8e2800780c */ /* 0x000fe20003fa6070 */
[C---:B------:R-:W-:Y:S02]  /*2380*/  VIADD R40, R4.reuse, 0xffffffcf ;  /* 0xffffffcf04287836 */ /* 0x040fe40000000000 */
[----:B------:R2:W5:Y:S01]  /*2390*/  @!P6 LDG.E.U16 R56, desc[UR22][R74.64] ;  /* 0x000000164a38e981 */ /* 0x000562000c1e1500 */
[----:B-1----:R-:W-:Y:S01]  /*23a0*/  VIADD R39, R4, 0xffffffc8 ;  /* 0xffffffc804277836 */ /* 0x002fe20000000000 */
[----:B------:R-:W-:Y:S01]  /*23b0*/  ISETP.GE.U32.AND P6, PT, R58, 0x7fffff8f, PT ;  /* 0x7fffff8f3a00780c */ /* 0x000fe20003fc6070 */
[----:B------:R-:W-:Y:S01]  /*23c0*/  VIADD R38, R4, 0xffffffc9 ;  /* 0xffffffc904267836 */ /* 0x000fe20000000000 */
[----:B------:R-:W-:-:S02]  /*23d0*/  SEL R77, RZ, 0x1fffe, P5 ;  /* 0x0001fffeff4d7807 */ /* 0x000fc40002800000 */
[----:B------:R-:W-:Y:S02]  /*23e0*/  SEL R60, RZ, 0x1, P4 ;  /* 0x00000001ff3c7807 */ /* 0x000fe40002000000 */
[----:B------:R-:W-:Y:S01]  /*23f0*/  ISETP.GE.U32.AND P5, PT, R39, 0x7fffff89, PT ;  /* 0x7fffff892700780c */ /* 0x000fe20003fa6070 */
[----:B------:R-:W-:Y:S01]  /*2400*/  VIADD R39, R4, 0xffffffca ;  /* 0xffffffca04277836 */ /* 0x000fe20000000000 */
[----:B------:R-:W-:Y:S01]  /*2410*/  ISETP.GE.U32.AND P4, PT, R40, 0x7fffff90, PT ;  /* 0x7fffff902800780c */ /* 0x000fe20003f86070 */
[----:B------:R-:W-:Y:S01]  /*2420*/  VIADD R40, R4, 0xffffffcb ;  /* 0xffffffcb04287836 */ /* 0x000fe20000000000 */
[----:B------:R-:W-:Y:S02]  /*2430*/  SEL R58, RZ, 0x4, P6 ;  /* 0x00000004ff3a7807 */ /* 0x000fe40003000000 */
[----:B------:R-:W-:Y:S01]  /*2440*/  ISETP.GE.U32.AND P6, PT, R38, 0x7fffff8a, PT ;  /* 0x7fffff8a2600780c */ /* 0x000fe20003fc6070 */
[----:B------:R-:W-:Y:S01]  /*2450*/  VIADD R38, R4, 0xffffffc4 ;  /* 0xffffffc404267836 */ /* 0x000fe20000000000 */
[----:B--2---:R-:W-:-:S02]  /*2460*/  SEL R75, RZ, 0x7fff8, P4 ;  /* 0x0007fff8ff4b7807 */ /* 0x004fc40002000000 */
[----:B------:R-:W-:Y:S01]  /*2470*/  ISETP.GE.U32.AND P4, PT, R39, 0x7fffff8b, PT ;  /* 0x7fffff8b2700780c */ /* 0x000fe20003f86070 */
[----:B------:R-:W-:Y:S01]  /*2480*/  VIADD R39, R4, 0xffffffc5 ;  /* 0xffffffc504277836 */ /* 0x000fe20000000000 */
[----:B------:R-:W-:Y:S02]  /*2490*/  SEL R62, RZ, 0x1, P5 ;  /* 0x00000001ff3e7807 */ /* 0x000fe40002800000 */
[----:B------:R-:W-:Y:S01]  /*24a0*/  ISETP.GE.U32.AND P5, PT, R40, 0x7fffff8c, PT ;  /* 0x7fffff8c2800780c */ /* 0x000fe20003fa6070 */
[----:B------:R-:W-:Y:S01]  /*24b0*/  VIADD R40, R4, 0xffffffc6 ;  /* 0xffffffc604287836 */ /* 0x000fe20000000000 */
[----:B------:R-:W-:Y:S02]  /*24c0*/  SEL R79, RZ, 0x1fffe, P6 ;  /* 0x0001fffeff4f7807 */ /* 0x000fe40003000000 */
[----:B------:R-:W-:Y:S02]  /*24d0*/  ISETP.GE.U32.AND P6, PT, R38, 0x7fffff85, PT ;  /* 0x7fffff852600780c */ /* 0x000fe40003fc6070 */
[----:B------:R-:W-:-:S02]  /*24e0*/  SEL R38, RZ, 0x4, P4 ;  /* 0x00000004ff267807 */ /* 0x000fc40002000000 */
[----:B------:R-:W-:Y:S02]  /*24f0*/  ISETP.GE.U32.AND P4, PT, R39, 0x7fffff86, PT ;  /* 0x7fffff862700780c */ /* 0x000fe40003f86070 */
[----:B------:R-:W-:Y:S02]  /*2500*/  SEL R39, RZ, 0x7fff8, P5 ;  /* 0x0007fff8ff277807 */ /* 0x000fe40002800000 */
[----:B------:R-:W-:Y:S01]  /*2510*/  ISETP.GE.U32.AND P5, PT, R40, 0x7fffff87, PT ;  /* 0x7fffff872800780c */ /* 0x000fe20003fa6070 */
[----:B------:R-:W-:Y:S01]  /*2520*/  VIADD R40, R4, 0xffffffc1 ;  /* 0xffffffc104287836 */ /* 0x000fe20000000000 */
[----:B------:R-:W-:Y:S02]  /*2530*/  SEL R89, RZ, 0x1fffe, P4 ;  /* 0x0001fffeff597807 */ /* 0x000fe40002000000 */
[----:B------:R-:W-:Y:S02]  /*2540*/  SEL R66, RZ, 0x1, P6 ;  /* 0x00000001ff427807 */ /* 0x000fe40003000000 */
[----:B------:R-:W-:Y:S01]  /*2550*/  ISETP.GE.U32.AND P4, PT, R40, 0x7fffff82, PT ;  /* 0x7fffff822800780c */ /* 0x000fe20003f86070 */
[----:B------:R-:W-:Y:S01]  /*2560*/  VIADD R40, R4, 0xffffffc3 ;  /* 0xffffffc304287836 */ /* 0x000fe20000000000 */
[----:B------:R-:W-:-:S02]  /*2570*/  ISETP.GE.U32.AND P6, PT, R64, 0x7fffff88, PT ;  /* 0x7fffff884000780c */ /* 0x000fc40003fc6070 */
[----:B------:R-:W-:Y:S02]  /*2580*/  SEL R64, RZ, 0x4, P5 ;  /* 0x00000004ff407807 */ /* 0x000fe40002800000 */
[----:B------:R-:W-:Y:S01]  /*2590*/  ISETP.GE.U32.AND P5, PT, R68, 0x7fffff83, PT ;  /* 0x7fffff834400780c */ /* 0x000fe20003fa6070 */
[----:B------:R-:W-:Y:S01]  /*25a0*/  VIADD R68, R4, 0xffffffdc ;  /* 0xffffffdc04447836 */ /* 0x000fe20000000000 */
[----:B------:R-:W-:Y:S02]  /*25b0*/  SEL R83, RZ, 0x7fff8, P6 ;  /* 0x0007fff8ff537807 */ /* 0x000fe40003000000 */
[----:B------:R-:W-:Y:S01]  /*25c0*/  ISETP.GE.U32.AND P6, PT, R40, 0x7fffff84, PT ;  /* 0x7fffff842800780c */ /* 0x000fe20003fc6070 */
[----:B------:R-:W-:Y:S01]  /*25d0*/  VIADD R40, R4, 0xffffffdd ;  /* 0xffffffdd04287836 */ /* 0x000fe20000000000 */
[----:B------:R-:W-:Y:S02]  /*25e0*/  SEL R93, RZ, 0x1fffe, P4 ;  /* 0x0001fffeff5d7807 */ /* 0x000fe40002000000 */
[----:B------:R-:W-:-:S02]  /*25f0*/  ISETP.GE.U32.AND P4, PT, R68, 0x7fffff9d, PT ;  /* 0x7fffff9d4400780c */ /* 0x000fc40003f86070 */
[----:B------:R-:W-:Y:S02]  /*2600*/  SEL R68, RZ, 0x4, P5 ;  /* 0x00000004ff447807 */ /* 0x000fe40002800000 */
[----:B------:R-:W-:Y:S01]  /*2610*/  ISETP.GE.U32.AND P5, PT, R40, 0x7fffff9e, PT ;  /* 0x7fffff9e2800780c */ /* 0x000fe20003fa6070 */
[----:B------:R-:W-:Y:S01]  /*2620*/  VIADD R40, R4, 0xffffffdf ;  /* 0xffffffdf04287836 */ /* 0x000fe20000000000 */
[----:B------:R-:W-:Y:S02]  /*2630*/  SEL R74, RZ, 0x1, P4 ;  /* 0x00000001ff4a7807 */ /* 0x000fe40002000000 */
[----:B------:R-:W-:Y:S02]  /*2640*/  SEL R91, RZ, 0x7fff8, P6 ;  /* 0x0007fff8ff5b7807 */ /* 0x000fe40003000000 */
[----:B------:R-:W-:Y:S01]  /*2650*/  ISETP.GE.U32.AND P4, PT, R40, 0x7fffffa0, PT ;  /* 0x7fffffa02800780c */ /* 0x000fe20003f86070 */
[----:B------:R-:W-:Y:S01]  /*2660*/  VIADD R40, R4, 0xffffffd9 ;  /* 0xffffffd904287836 */ /* 0x000fe20000000000 */
        /* <DEDUP_REMOVED lines=25> */
[----:B------:R-:W-:-:S03]  /*2800*/  VIADD R70, R4, 0xffffffd0 ;  /* 0xffffffd004467836 */ /* 0x000fc60000000000 */
[----:B------:R-:W-:Y:S02]  /*2810*/  SEL R80, RZ, 0x4, P5 ;  /* 0x00000004ff507807 */ /* 0x000fe40002800000 */
[----:B------:R-:W-:Y:S01]  /*2820*/  ISETP.GE.U32.AND P5, PT, R40, 0x7fffff92, PT ;  /* 0x7fffff922800780c */ /* 0x000fe20003fa6070 */
[----:B------:R-:W-:Y:S01]  /*2830*/  VIADD R40, R4, 0xffffffc0 ;  /* 0xffffffc004287836 */ /* 0x000fe20000000000 */
[----:B------:R-:W-:Y:S01]  /*2840*/  SEL R105, RZ, 0x1fffe, P4 ;  /* 0x0001fffeff697807 */ /* 0x000fe20002000000 */
[----:B------:R-:W-:Y:S01]  /*2850*/  IMAD.IADD R62, R62, 0x1, R79 ;  /* 0x000000013e3e7824 */ /* 0x000fe200078e024f */
[----:B------:R-:W-:Y:S01]  /*2860*/  ISETP.GE.U32.AND P4, PT, R70, 0x7fffff91, PT ;  /* 0x7fffff914600780c */ /* 0x000fe20003f86070 */
[----:B------:R-:W-:Y:S01]  /*2870*/  VIADD R70, R4, 0xffffffd3 ;  /* 0xffffffd304467836 */ /* 0x000fe20000000000 */
[----:B------:R-:W-:Y:S02]  /*2880*/  SEL R103, RZ, 0x7fff8, P6 ;  /* 0x0007fff8ff677807 */ /* 0x000fe40003000000 */
[----:B------:R-:W-:Y:S01]  /*2890*/  ISETP.GE.U32.AND P6, PT, R40, 0x7fffff81, PT ;  /* 0x7fffff812800780c */ /* 0x000fe20003fc6070 */
[----:B------:R-:W-:Y:S01]  /*28a0*/  IMAD.IADD R60, R60, 0x1, R77 ;  /* 0x000000013c3c7824 */ /* 0x000fe200078e024d */
[----:B------:R-:W-:-:S02]  /*28b0*/  SEL R107, RZ, 0x1fffe, P5 ;  /* 0x0001fffeff6b7807 */ /* 0x000fc40002800000 */
[----:B------:R-:W-:Y:S02]  /*28c0*/  LOP3.LUT R62, R62, 0x3, RZ, 0xc0, !PT ;  /* 0x000000033e3e7812 */ /* 0x000fe400078ec0ff */
[----:B------:R-:W-:Y:S02]  /*28d0*/  SEL R84, RZ, 0x1, P4 ;  /* 0x00000001ff547807 */ /* 0x000fe40002000000 */
[----:B------:R-:W-:Y:S02]  /*28e0*/  ISETP.GE.U32.AND P5, PT, R70, 0x7fffff94, PT ;  /* 0x7fffff944600780c */ /* 0x000fe40003fa6070 */
[----:B------:R-:W-:Y:S01]  /*28f0*/  SEL R70, RZ, 0x1, P6 ;  /* 0x00000001ff467807 */ /* 0x000fe20003000000 */
[----:B------:R-:W-:Y:S01]  /*2900*/  IMAD.IADD R66, R66, 0x1, R89 ;  /* 0x0000000142427824 */ /* 0x000fe200078e0259 */
[----:B------:R-:W-:Y:S02]  /*2910*/  ISETP.GE.U32.AND P4, PT, R86, 0x7fffff93, PT ;  /* 0x7fffff935600780c */ /* 0x000fe40003f86070 */
[----:B------:R-:W-:Y:S01]  /*2920*/  IADD3 R62, PT, PT, R62, R39, R38 ;  /* 0x000000273e3e7210 */ /* 0x000fe20007ffe026 */
[----:B------:R-:W-:Y:S01]  /*2930*/  IMAD.IADD R84, R84, 0x1, R107 ;  /* 0x0000000154547824 */ /* 0x000fe200078e026b */
[----:B------:R-:W-:Y:S01]  /*2940*/  SHF.R.U32.HI R38, RZ, 0x3, R36 ;  /* 0x00000003ff267819 */ /* 0x000fe20000011624 */
[----:B------:R-:W-:Y:S01]  /*2950*/  IMAD.IADD R70, R70, 0x1, R93 ;  /* 0x0000000146467824 */ /* 0x000fe200078e025d */
[----:B------:R-:W-:Y:S01]  /*2960*/  LOP3.LUT R60, R60, 0x3, RZ, 0xc0, !PT ;  /* 0x000000033c3c7812 */ /* 0x000fe200078ec0ff */
[----:B------:R-:W-:Y:S01]  /*2970*/  IMAD.IADD R78, R78, 0x1, R101 ;  /* 0x000000014e4e7824 */ /* 0x000fe200078e0265 */
[----:B------:R-:W-:Y:S01]  /*2980*/  SEL R39, RZ, 0x4, P4 ;  /* 0x00000004ff277807 */ /* 0x000fe20002000000 */
[----:B------:R-:W-:Y:S01]  /*2990*/  IMAD R89, R150, 0x38, RZ ;  /* 0x0000003896597824 */ /* 0x000fe200078e02ff */
[----:B------:R-:W-:-:S02]  /*29a0*/  LOP3.LUT P4, RZ, R38, 0x1, RZ, 0xc0, !PT ;  /* 0x0000000126ff7812 */ /* 0x000fc4000788c0ff */
[----:B------:R-:W-:Y:S02]  /*29b0*/  IADD3 R60, PT, PT, R60, R75, R58 ;  /* 0x0000004b3c3c7210 */ /* 0x000fe40007ffe03a */
[----:B------:R-:W-:Y:S02]  /*29c0*/  LOP3.LUT R66, R66, 0x3, RZ, 0xc0, !PT ;  /* 0x0000000342427812 */ /* 0x000fe400078ec0ff */
[----:B------:R-:W-:Y:S02]  /*29d0*/  SEL R58, RZ, 0x7fff8, P5 ;  /* 0x0007fff8ff3a7807 */ /* 0x000fe40002800000 */
[----:B------:R-:W-:Y:S01]  /*29e0*/  LOP3.LUT R84, R84, 0x3, RZ, 0xc0, !PT ;  /* 0x0000000354547812 */ /* 0x000fe200078ec0ff */
[----:B------:R-:W-:Y:S01]  /*29f0*/  IMAD.IADD R82, R82, 0x1, R105 ;  /* 0x0000000152527824 */ /* 0x000fe200078e0269 */
[----:B------:R-:W-:Y:S02]  /*2a00*/  LOP3.LUT R70, R70, 0x3, RZ, 0xc0, !PT ;  /* 0x0000000346467812 */ /* 0x000fe400078ec0ff */
[----:B------:R-:W-:-:S02]  /*2a10*/  LOP3.LUT R78, R78, 0x3, RZ, 0xc0, !PT ;  /* 0x000000034e4e7812 */ /* 0x000fc400078ec0ff */
[----:B------:R-:W-:Y:S02]  /*2a20*/  IADD3 R38, P5, PT, R89, R6, RZ ;  /* 0x0000000659267210 */ /* 0x000fe40007fbe0ff */
[----:B------:R-:W-:Y:S02]  /*2a30*/  IADD3 R64, PT, PT, R66, R83, R64 ;  /* 0x0000005342407210 */ /* 0x000fe40007ffe040 */
[----:B------:R-:W-:Y:S02]  /*2a40*/  IADD3 R84, PT, PT, R84, R58, R39 ;  /* 0x0000003a54547210 */ /* 0x000fe40007ffe027 */
[----:B------:R-:W-:Y:S01]  /*2a50*/  SHF.R.U32.HI R66, RZ, 0x2, R36 ;  /* 0x00000002ff427819 */ /* 0x000fe20000011624 */
[----:B------:R-:W-:Y:S01]  /*2a60*/  IMAD.IADD R74, R74, 0x1, R97 ;  /* 0x000000014a4a7824 */ /* 0x000fe200078e0261 */
[----:B------:R-:W-:Y:S02]  /*2a70*/  IADD3 R68, PT, PT, R70, R91, R68 ;  /* 0x0000005b46447210 */ /* 0x000fe40007ffe044 */
[----:B------:R-:W-:-:S02]  /*2a80*/  IADD3 R76, PT, PT, R78, R99, R76 ;  /* 0x000000634e4c7210 */ /* 0x000fc40007ffe04c */
[----:B------:R-:W-:Y:S01]  /*2a90*/  PRMT R58, RZ, 0x7610, R58 ;  /* 0x00007610ff3a7816 */ /* 0x000fe2000000003a */
[----:B------:R-:W-:Y:S01]  /*2aa0*/  IMAD R93, R150, 0x3a, RZ ;  /* 0x0000003a965d7824 */ /* 0x000fe200078e02ff */
[----:B------:R-:W-:Y:S02]  /*2ab0*/  LEA.HI.X.SX32 R39, R37, R7, 0x1, P5 ;  /* 0x0000000725277211 */ /* 0x000fe400028f0eff */
[----:B------:R-:W-:Y:S02]  /*2ac0*/  LOP3.LUT R82, R82, 0x3, RZ, 0xc0, !PT ;  /* 0x0000000352527812 */ /* 0x000fe400078ec0ff */
[----:B------:R-:W-:Y:S01]  /*2ad0*/  LOP3.LUT P5, RZ, R66, 0x1, RZ, 0xc0, !PT ;  /* 0x0000000142ff7812 */ /* 0x000fe200078ac0ff */
[----:B------:R-:W-:Y:S01]  /*2ae0*/  IMAD.SHL.U32 R83, R76, 0x100, RZ ;  /* 0x000001004c537824 */ /* 0x000fe200078e00ff */
[----:B------:R-:W-:Y:S01]  /*2af0*/  LOP3.LUT R75, R68, 0xf, RZ, 0xc0, !PT ;  /* 0x0000000f444b7812 */ /* 0x000fe200078ec0ff */
[----:B------:R1:W5:Y:S01]  /*2b00*/  @P4 LDG.E.U16 R58, desc[UR22][R38.64] ;  /* 0x00000016263a4981 */ /* 0x000362000c1e1500 */
[----:B------:R-:W-:Y:S01]  /*2b10*/  LOP3.LUT R74, R74, 0x3, RZ, 0xc0, !PT ;  /* 0x000000034a4a7812 */ /* 0x000fe200078ec0ff */
[----:B------:R-:W-:Y:S01]  /*2b20*/  IMAD R37, R150, 0x1d, RZ ;  /* 0x0000001d96257824 */ /* 0x000fe200078e02ff */
[----:B------:R-:W-:-:S02]  /*2b30*/  IADD3 R80, PT, PT, R82, R103, R80 ;  /* 0x0000006752507210 */ /* 0x000fc40007ffe050 */
[----:B------:R-:W-:Y:S02]  /*2b40*/  LOP3.LUT R91, R84, 0xf, RZ, 0xc0, !PT ;  /* 0x0000000f545b7812 */ /* 0x000fe400078ec0ff */
[----:B------:R-:W-:Y:S01]  /*2b50*/  IADD3 R76, P4, PT, R93, R6, RZ ;  /* 0x000000065d4c7210 */ /* 0x000fe20007f9e0ff */
[----:B------:R-:W-:Y:S01]  /*2b60*/  IMAD R64, R64, 0x10, R75 ;  /* 0x0000001040407824 */ /* 0x000fe200078e024b */
[----:B------:R-:W-:Y:S01]  /*2b70*/  IADD3 R72, PT, PT, R74, R95, R72 ;  /* 0x0000005f4a487210 */ /* 0x000fe20007ffe048 */
[----:B------:R-:W-:Y:S01]  /*2b80*/  IMAD R80, R80, 0x10, R91 ;  /* 0x0000001050507824 */ /* 0x000fe200078e025b */
[----:B------:R-:W-:Y:S02]  /*2b90*/  LOP3.LUT R83, R83, 0xf00, RZ, 0xe2, !PT ;  /* 0x00000f0053537812 */ /* 0x000fe400078ee2ff */
[----:B------:R-:W-:Y:S02]  /*2ba0*/  PRMT R75, RZ, 0x7610, R75 ;  /* 0x00007610ff4b7816 */ /* 0x000fe4000000004b */
[----:B------:R-:W-:Y:S01]  /*2bb0*/  LEA.HI.X.SX32 R77, R37, R7, 0x1, P4 ;  /* 0x00000007254d7211 */ /* 0x000fe200020f0eff */
[----:B------:R-:W-:-:S02]  /*2bc0*/  IMAD.SHL.U32 R62, R62, 0x100, RZ ;  /* 0x000001003e3e7824 */ /* 0x000fc400078e00ff */
[----:B------:R-:W-:Y:S01]  /*2bd0*/  IMAD R72, R72, 0x1000, R83 ;  /* 0x0000100048487824 */ /* 0x000fe200078e0253 */
[----:B------:R-:W-:Y:S01]  /*2be0*/  LOP3.LUT R83, R80, 0xff, RZ, 0xc0, !PT ;  /* 0x000000ff50537812 */ /* 0x000fe200078ec0ff */
[----:B------:R2:W5:Y:S01]  /*2bf0*/  @P5 LDG.E.U16 R75, desc[UR22][R76.64] ;  /* 0x000000164c4b5981 */ /* 0x000562000c1e1500 */
[----:B------:R-:W-:Y:S01]  /*2c00*/  VIADD R37, R4, 0xfffffff2 ;  /* 0xfffffff204257836 */ /* 0x000fe20000000000 */
[----:B------:R-:W-:Y:S01]  /*2c10*/  IADD3 R80, P5, PT, R81, R6, RZ ;  /* 0x0000000651507210 */ /* 0x000fe20007fbe0ff */
[----:B-1----:R-:W-:Y:S01]  /*2c20*/  IMAD R39, R150, 0x9, RZ ;  /* 0x0000000996277824 */ /* 0x002fe200078e02ff */
[----:B------:R-:W-:Y:S01]  /*2c30*/  LOP3.LUT R79, R62, 0xf00, RZ, 0xe2, !PT ;  /* 0x00000f003e4f7812 */ /* 0x000fe200078ee2ff */
[----:B------:R-:W-:Y:S01]  /*2c40*/  IMAD R38, R150, 0xb, RZ ;  /* 0x0000000b96267824 */ /* 0x000fe200078e02ff */
[----:B------:R-:W-:Y:S02]  /*2c50*/  PRMT R74, RZ, 0x7610, R74 ;  /* 0x00007610ff4a7816 */ /* 0x000fe4000000004a */
[----:B------:R-:W-:Y:S01]  /*2c60*/  ISETP.GE.U32.AND P4, PT, R37, 0x7fffffb3, PT ;  /* 0x7fffffb32500780c */ /* 0x000fe20003f86070 */
[----:B------:R-:W-:Y:S01]  /*2c70*/  VIADD R37, R4, 0xfffffff7 ;  /* 0xfffffff704257836 */ /* 0x000fe20000000000 */
[----:B------:R-:W-:-:S02]  /*2c80*/  LEA.HI.X.SX32 R81, R39, R7, 0x1, P5 ;  /* 0x0000000727517211 */ /* 0x000fc400028f0eff */
[-C--:B------:R-:W-:Y:S01]  /*2c90*/  IADD3 R84, P5, PT, R85, R6.reuse, RZ ;  /* 0x0000000655547210 */ /* 0x080fe20007fbe0ff */
[----:B------:R-:W-:Y:S01]  /*2ca0*/  IMAD R60, R60, 0x1000, R79 ;  /* 0x000010003c3c7824 */ /* 0x000fe200078e024f */
[----:B------:R-:W-:Y:S01]  /*2cb0*/  LOP3.LUT R79, R64, 0xff, RZ, 0xc0, !PT ;  /* 0x000000ff404f7812 */ /* 0x000fe200078ec0ff */
[----:B------:R1:W5:Y:S01]  /*2cc0*/  @!P0 LDG.E.U16 R74, desc[UR22][R80.64] ;  /* 0x00000016504a8981 */ /* 0x000362000c1e1500 */
[----:B--2---:R-:W-:Y:S02]  /*2cd0*/  PRMT R76, RZ, 0x7610, R76 ;  /* 0x00007610ff4c7816 */ /* 0x004fe4000000004c */
[-C--:B------:R-:W-:Y:S02]  /*2ce0*/  LEA.HI.X.SX32 R85, R38, R7.reuse, 0x1, P5 ;  /* 0x0000000726557211 */ /* 0x080fe400028f0eff */
[----:B------:R-:W-:Y:S01]  /*2cf0*/  ISETP.GE.U32.AND P0, PT, R37, 0x7fffffb8, PT ;  /* 0x7fffffb82500780c */ /* 0x000fe20003f06070 */
[----:B------:R-:W-:Y:S01]  /*2d00*/  IMAD R37, R150, 0xd, RZ ;  /* 0x0000000d96257824 */ /* 0x000fe200078e02ff */
[----:B------:R-:W-:Y:S01]  /*2d10*/  SHF.R.U32.HI R36, RZ, 0x1, R36 ;  /* 0x00000001ff247819 */ /* 0x000fe20000011624 */
[----:B------:R-:W-:Y:S01]  /*2d20*/  IMAD.IADD R60, R60, 0x1, R79 ;  /* 0x000000013c3c7824 */ /* 0x000fe200078e024f */
[----:B------:R-:W-:Y:S01]  /*2d30*/  IADD3 R86, P5, PT, R87, R6, RZ ;  /* 0x0000000657567210 */ /* 0x000fe20007fbe0ff */
[----:B------:R-:W-:Y:S01]  /*2d40*/  IMAD.IADD R83, R72, 0x1, R83 ;  /* 0x0000000148537824 */ /* 0x000fe200078e0253 */
[----:B------:R2:W5:Y:S01]  /*2d50*/  @!P2 LDG.E.U16 R76, desc[UR22][R84.64] ;  /* 0x00000016544ca981 */ /* 0x000562000c1e1500 */
[----:B------:R-:W-:Y:S01]  /*2d60*/  LOP3.LUT P2, RZ, R36, 0x1, RZ, 0xc0, !PT ;  /* 0x0000000124ff7812 */ /* 0x000fe2000784c0ff */
[----:B------:R-:W-:Y:S01]  /*2d70*/  IMAD.SHL.U32 R36, R150, 0x8, RZ ;  /* 0x0000000896247824 */ /* 0x000fe200078e00ff */
[----:B------:R-:W-:-:S02]  /*2d80*/  LEA.HI.X.SX32 R87, R37, R7, 0x1, P5 ;  /* 0x0000000725577211 */ /* 0x000fc400028f0eff */
[----:B------:R-:W-:Y:S02]  /*2d90*/  PRMT R79, RZ, 0x7610, R79 ;  /* 0x00007610ff4f7816 */ /* 0x000fe4000000004f */
[-C--:B------:R-:W-:Y:S02]  /*2da0*/  LEA R82, P5, R150, R6.reuse, 0x4 ;  /* 0x0000000696527211 */ /* 0x080fe400078a20ff */
[----:B------:R-:W-:Y:S01]  /*2db0*/  PRMT R88, R60, 0x5410, R83 ;  /* 0x000054103c587816 */ /* 0x000fe20000000053 */
[----:B------:R-:W-:Y:S01]  /*2dc0*/  VIADD R60, R4, 0xffffffff ;  /* 0xffffffff043c7836 */ /* 0x000fe20000000000 */
[----:B------:R-:W-:Y:S01]  /*2dd0*/  LEA.HI.X.SX32 R83, R36, R7, 0x1, P5 ;  /* 0x0000000724537211 */ /* 0x000fe200028f0eff */
[----:B------:R-:W5:Y:S01]  /*2de0*/  @!P4 LDG.E.U16 R79, desc[UR22][R86.64] ;  /* 0x00000016564fc981 */ /* 0x000f62000c1e1500 */
[----:B-1----:R-:W-:Y:S02]  /*2df0*/  PRMT R81, RZ, 0x7610, R81 ;  /* 0x00007610ff517816 */ /* 0x002fe40000000051 */
[----:B------:R-:W-:-:S02]  /*2e00*/  IADD3 R72, P5, PT, R117, R6, RZ ;  /* 0x0000000675487210 */ /* 0x000fc40007fbe0ff */
[----:B------:R-:W-:Y:S01]  /*2e10*/  ISETP.GE.U32.AND P4, PT, R60, 0x7fffffc0, PT ;  /* 0x7fffffc03c00780c */ /* 0x000fe20003f86070 */
[----:B--2---:R-:W-:Y:S01]  /*2e20*/  IMAD R85, R150, 0x1f, RZ ;  /* 0x0000001f96557824 */ /* 0x004fe200078e02ff */
[----:B------:R-:W-:Y:S01]  /*2e30*/  SHF.R.U64 R60, R88, 0x1f, RZ ;  /* 0x0000001f583c7819 */ /* 0x000fe200000012ff */
[----:B------:R1:W5:Y:S01]  /*2e40*/  @!P0 LDG.E.U16 R81, desc[UR22][R82.64] ;  /* 0x0000001652518981 */ /* 0x000362000c1e1500 */
[----:B------:R-:W-:Y:S02]  /*2e50*/  LEA.HI.X.SX32 R73, R73, R7, 0x1, P5 ;  /* 0x0000000749497211 */ /* 0x000fe400028f0eff */
[----:B------:R-:W-:Y:S02]  /*2e60*/  PRMT R77, RZ, 0x7610, R77 ;  /* 0x00007610ff4d7816 */ /* 0x000fe4000000004d */
[----:B------:R-:W-:Y:S02]  /*2e70*/  IADD3 R84, P5, PT, R119, R6, RZ ;  /* 0x0000000677547210 */ /* 0x000fe40007fbe0ff */
[----:B------:R-:W-:-:S02]  /*2e80*/  LOP3.LUT P0, RZ, R60, 0x1, RZ, 0xc0, !PT ;  /* 0x000000013cff7812 */ /* 0x000fc4000780c0ff */
[----:B------:R-:W-:Y:S01]  /*2e90*/  SHF.R.U64 R60, R88, 0x1e, RZ ;  /* 0x0000001e583c7819 */ /* 0x000fe200000012ff */
[C---:B-1----:R-:W-:Y:S01]  /*2ea0*/  IMAD.SHL.U32 R83, R150.reuse, 0x20, RZ ;  /* 0x0000002096537824 */ /* 0x042fe200078e00ff */
[----:B------:R-:W-:Y:S01]  /*2eb0*/  PRMT R78, RZ, 0x7610, R78 ;  /* 0x00007610ff4e7816 */ /* 0x000fe2000000004e */
[C---:B------:R-:W-:Y:S01]  /*2ec0*/  IMAD R91, R150.reuse, 0x42, RZ ;  /* 0x00000042965b7824 */ /* 0x040fe200078e02ff */
[----:B------:R-:W-:Y:S01]  /*2ed0*/  LEA.HI.X.SX32 R85, R85, R7, 0x1, P5 ;  /* 0x0000000755557211 */ /* 0x000fe200028f0eff */
[----:B------:R1:W5:Y:S01]  /*2ee0*/  @P2 LDG.E.U16 R77, desc[UR22][R72.64] ;  /* 0x00000016484d2981 */ /* 0x000362000c1e1500 */
[----:B------:R-:W-:Y:S02]  /*2ef0*/  LEA R86, P5, R150, R6, 0x6 ;  /* 0x0000000696567211 */ /* 0x000fe400078a30ff */
[----:B------:R-:W-:Y:S01]  /*2f00*/  LOP3.LUT P2, RZ, R60, 0x1, RZ, 0xc0, !PT ;  /* 0x000000013cff7812 */ /* 0x000fe2000784c0ff */
[----:B------:R2:W5:Y:S01]  /*2f10*/  @!P3 LDG.E.U16 R78, desc[UR22][R84.64] ;  /* 0x00000016544eb981 */ /* 0x000562000c1e1500 */
[----:B------:R-:W-:-:S02]  /*2f20*/  SHF.R.U64 R60, R88, 0x1d, RZ ;  /* 0x0000001d583c7819 */ /* 0x000fc400000012ff */
[-C--:B------:R-:W-:Y:S02]  /*2f30*/  LEA.HI.X.SX32 R87, R83, R7.reuse, 0x1, P5 ;  /* 0x0000000753577211 */ /* 0x080fe400028f0eff */
[----:B------:R-:W-:Y:S01]  /*2f40*/  PRMT R80, RZ, 0x7610, R80 ;  /* 0x00007610ff507816 */ /* 0x000fe20000000050 */
[C---:B-1----:R-:W-:Y:S01]  /*2f50*/  IMAD R73, R150.reuse, 0x21, RZ ;  /* 0x0000002196497824 */ /* 0x042fe200078e02ff */
[----:B------:R-:W-:Y:S01]  /*2f60*/  IADD3 R72, P5, PT, R91, R6, RZ ;  /* 0x000000065b487210 */ /* 0x000fe20007fbe0ff */
[----:B--2---:R-:W-:Y:S01]  /*2f70*/  IMAD R85, R150, 0x44, RZ ;  /* 0x0000004496557824 */ /* 0x004fe200078e02ff */
[----:B------:R-:W-:Y:S02]  /*2f80*/  LOP3.LUT P3, RZ, R60, 0x1, RZ, 0xc0, !PT ;  /* 0x000000013cff7812 */ /* 0x000fe4000786c0ff */
[----:B------:R1:W5:Y:S01]  /*2f90*/  @P0 LDG.E.U16 R80, desc[UR22][R86.64] ;  /* 0x0000001656500981 */ /* 0x000362000c1e1500 */
[----:B------:R-:W-:Y:S01]  /*2fa0*/  SHF.R.U64 R60, R88, 0x1c, RZ ;  /* 0x0000001c583c7819 */ /* 0x000fe200000012ff */
[----:B------:R-:W-:Y:S01]  /*2fb0*/  IMAD R91, R150, 0x46, RZ ;  /* 0x00000046965b7824 */ /* 0x000fe200078e02ff */
[----:B------:R-:W-:-:S02]  /*2fc0*/  LEA.HI.X.SX32 R73, R73, R7, 0x1, P5 ;  /* 0x0000000749497211 */ /* 0x000fc400028f0eff */
[----:B------:R-:W-:Y:S02]  /*2fd0*/  PRMT R83, RZ, 0x7610, R83 ;  /* 0x00007610ff537816 */ /* 0x000fe40000000053 */
[----:B------:R-:W-:Y:S02]  /*2fe0*/  IADD3 R68, P5, PT, R85, R6, RZ ;  /* 0x0000000655447210 */ /* 0x000fe40007fbe0ff */
[----:B------:R-:W-:Y:S02]  /*2ff0*/  LOP3.LUT P0, RZ, R60, 0x1, RZ, 0xc0, !PT ;  /* 0x000000013cff7812 */ /* 0x000fe4000780c0ff */
[----:B------:R-:W-:Y:S01]  /*3000*/  SHF.R.U64 R60, R88, 0x1b, RZ ;  /* 0x0000001b583c7819 */ /* 0x000fe200000012ff */
[----:B-1----:R-:W-:Y:S01]  /*3010*/  IMAD R87, R150, 0x23, RZ ;  /* 0x0000002396577824 */ /* 0x002fe200078e02ff */
[----:B------:R-:W-:Y:S01]  /*3020*/  LEA.HI.X.SX32 R69, R69, R7, 0x1, P5 ;  /* 0x0000000745457211 */ /* 0x000fe200028f0eff */
[----:B------:R1:W5:Y:S01]  /*3030*/  @P2 LDG.E.U16 R83, desc[UR22][R72.64] ;  /* 0x0000001648532981 */ /* 0x000362000c1e1500 */
[----:B------:R-:W-:-:S02]  /*3040*/  PRMT R82, RZ, 0x7610, R82 ;  /* 0x00007610ff527816 */ /* 0x000fc40000000052 */
[-C--:B------:R-:W-:Y:S01]  /*3050*/  IADD3 R86, P5, PT, R91, R6.reuse, RZ ;  /* 0x000000065b567210 */ /* 0x080fe20007fbe0ff */
[----:B------:R-:W-:Y:S01]  /*3060*/  IMAD R91, R150, 0x48, RZ ;  /* 0x00000048965b7824 */ /* 0x000fe200078e02ff */
[----:B------:R-:W-:Y:S02]  /*3070*/  LOP3.LUT P2, RZ, R60, 0x1, RZ, 0xc0, !PT ;  /* 0x000000013cff7812 */ /* 0x000fe4000784c0ff */
[----:B------:R-:W-:Y:S01]  /*3080*/  SHF.R.U64 R60, R88, 0x1a, RZ ;  /* 0x0000001a583c7819 */ /* 0x000fe200000012ff */
[----:B------:R2:W5:Y:S01]  /*3090*/  @P3 LDG.E.U16 R82, desc[UR22][R68.64] ;  /* 0x0000001644523981 */ /* 0x000562000c1e1500 */
[----:B------:R-:W-:Y:S02]  /*30a0*/  PRMT R85, RZ, 0x7610, R85 ;  /* 0x00007610ff557816 */ /* 0x000fe40000000055 */
[-C--:B------:R-:W-:Y:S02]  /*30b0*/  LEA.HI.X.SX32 R87, R87, R7.reuse, 0x1, P5 ;  /* 0x0000000757577211 */ /* 0x080fe400028f0eff */
[----:B------:R-:W-:Y:S01]  /*30c0*/  IADD3 R70, P5, PT, R91, R6, RZ ;  /* 0x000000065b467210 */ /* 0x000fe20007fbe0ff */
[----:B------:R-:W-:Y:S01]  /*30d0*/  IMAD R91, R150, 0x4a, RZ ;  /* 0x0000004a965b7824 */ /* 0x000fe200078e02ff */
[----:B------:R-:W-:Y:S01]  /*30e0*/  LOP3.LUT P3, RZ, R60, 0x1, RZ, 0xc0, !PT ;  /* 0x000000013cff7812 */ /* 0x000fe2000786c0ff */
[----:B------:R3:W5:Y:S01]  /*30f0*/  @P0 LDG.E.U16 R85, desc[UR22][R86.64] ;  /* 0x0000001656550981 */ /* 0x000762000c1e1500 */
[----:B------:R-:W-:Y:S01]  /*3100*/  SHF.R.U64 R60, R88, 0x19, RZ ;  /* 0x00000019583c7819 */ /* 0x000fe200000012ff */
[C---:B-1----:R-:W-:Y:S01]  /*3110*/  IMAD R73, R150.reuse, 0x25, RZ ;  /* 0x0000002596497824 */ /* 0x042fe200078e02ff */
[----:B------:R-:W-:Y:S01]  /*3120*/  PRMT R84, RZ, 0x7610, R84 ;  /* 0x00007610ff547816 */ /* 0x000fe20000000054 */
[----:B--2---:R-:W-:Y:S01]  /*3130*/  IMAD R69, R150, 0x4c, RZ ;  /* 0x0000004c96457824 */ /* 0x004fe200078e02ff */
[----:B------:R-:W-:-:S02]  /*3140*/  LEA.HI.X.SX32 R71, R71, R7, 0x1, P5 ;  /* 0x0000000747477211 */ /* 0x000fc400028f0eff */
[----:B------:R-:W-:Y:S02]  /*3150*/  LOP3.LUT P0, RZ, R60, 0x1, RZ, 0xc0, !PT ;  /* 0x000000013cff7812 */ /* 0x000fe4000780c0ff */
[----:B------:R-:W-:Y:S01]  /*3160*/  IADD3 R72, P5, PT, R91, R6, RZ ;  /* 0x000000065b487210 */ /* 0x000fe20007fbe0ff */
[----:B------:R1:W5:Y:S01]  /*3170*/  @P2 LDG.E.U16 R84, desc[UR22][R70.64] ;  /* 0x0000001646542981 */ /* 0x000362000c1e1500 */
[----:B------:R-:W-:Y:S02]  /*3180*/  SHF.R.U64 R60, R88, 0x18, RZ ;  /* 0x00000018583c7819 */ /* 0x000fe400000012ff */
[----:B---3--:R-:W-:Y:S02]  /*3190*/  PRMT R87, RZ, 0x7610, R87 ;  /* 0x00007610ff577816 */ /* 0x008fe40000000057 */
[----:B------:R-:W-:Y:S01]  /*31a0*/  LEA.HI.X.SX32 R73, R73, R7, 0x1, P5 ;  /* 0x0000000749497211 */ /* 0x000fe200028f0eff */
[----:B------:R-:W-:Y:S01]  /*31b0*/  IMAD R91, R150, 0x4e, RZ ;  /* 0x0000004e965b7824 */ /* 0x000fe200078e02ff */
[----:B------:R-:W-:-:S02]  /*31c0*/  LOP3.LUT P2, RZ, R60, 0x1, RZ, 0xc0, !PT ;  /* 0x000000013cff7812 */ /* 0x000fc4000784c0ff */
[-C--:B------:R-:W-:Y:S01]  /*31d0*/  IADD3 R66, P5, PT, R69, R6.reuse, RZ ;  /* 0x0000000645427210 */ /* 0x080fe20007fbe0ff */
[----:B------:R2:W5:Y:S01]  /*31e0*/  @P3 LDG.E.U16 R87, desc[UR22][R72.64] ;  /* 0x0000001648573981 */ /* 0x000562000c1e1500 */
[----:B------:R-:W-:Y:S02]  /*31f0*/  SHF.R.U64 R60, R88, 0x17, RZ ;  /* 0x00000017583c7819 */ /* 0x000fe400000012ff */
[----:B------:R-:W-:Y:S01]  /*3200*/  PRMT R86, RZ, 0x7610, R86 ;  /* 0x00007610ff567816 */ /* 0x000fe20000000056 */
[C---:B------:R-:W-:Y:S01]  /*3210*/  IMAD R69, R150.reuse, 0x27, RZ ;  /* 0x0000002796457824 */ /* 0x040fe200078e02ff */
[----:B------:R-:W-:Y:S01]  /*3220*/  LEA.HI.X.SX32 R67, R67, R7, 0x1, P5 ;  /* 0x0000000743437211 */ /* 0x000fe200028f0eff */
[----:B-1----:R-:W-:Y:S01]  /*3230*/  IMAD R71, R150, 0x50, RZ ;  /* 0x0000005096477824 */ /* 0x002fe200078e02ff */
[----:B------:R-:W-:Y:S02]  /*3240*/  LOP3.LUT P3, RZ, R60, 0x1, RZ, 0xc0, !PT ;  /* 0x000000013cff7812 */ /* 0x000fe4000786c0ff */
[----:B------:R-:W-:Y:S01]  /*3250*/  IADD3 R68, P5, PT, R91, R6, RZ ;  /* 0x000000065b447210 */ /* 0x000fe20007fbe0ff */
[----:B------:R1:W5:Y:S01]  /*3260*/  @P0 LDG.E.U16 R86, desc[UR22][R66.64] ;  /* 0x0000001642560981 */ /* 0x000362000c1e1500 */
[----:B------:R-:W-:-:S02]  /*3270*/  SHF.R.U64 R60, R88, 0x16, RZ ;  /* 0x00000016583c7819 */ /* 0x000fc400000012ff */
[----:B------:R-:W-:Y:S02]  /*3280*/  PRMT R91, RZ, 0x7610, R91 ;  /* 0x00007610ff5b7816 */ /* 0x000fe4000000005b */
[-C--:B------:R-:W-:Y:S02]  /*3290*/  LEA.HI.X.SX32 R69, R69, R7.reuse, 0x1, P5 ;  /* 0x0000000745457211 */ /* 0x080fe400028f0eff */
[----:B------:R-:W-:Y:S01]  /*32a0*/  LOP3.LUT P0, RZ, R60, 0x1, RZ, 0xc0, !PT ;  /* 0x000000013cff7812 */ /* 0x000fe2000780c0ff */
[----:B--2---:R-:W-:Y:S01]  /*32b0*/  IMAD R73, R150, 0x52, RZ ;  /* 0x0000005296497824 */ /* 0x004fe200078e02ff */
[----:B------:R-:W-:Y:S01]  /*32c0*/  IADD3 R60, P5, PT, R71, R6, RZ ;  /* 0x00000006473c7210 */ /* 0x000fe20007fbe0ff */
[----:B------:R2:W5:Y:S01]  /*32d0*/  @P2 LDG.E.U16 R91, desc[UR22][R68.64] ;  /* 0x00000016445b2981 */ /* 0x000562000c1e1500 */
[----:B------:R-:W-:Y:S01]  /*32e0*/  SHF.R.U64 R62, R88, 0x15, RZ ;  /* 0x00000015583e7819 */ /* 0x000fe200000012ff */
[C---:B-1----:R-:W-:Y:S01]  /*32f0*/  IMAD R67, R150.reuse, 0x29, RZ ;  /* 0x0000002996437824 */ /* 0x042fe200078e02ff */
[----:B------:R-:W-:Y:S01]  /*3300*/  LEA.HI.X.SX32 R61, R61, R7, 0x1, P5 ;  /* 0x000000073d3d7211 */ /* 0x000fe200028f0eff */
[----:B------:R-:W-:Y:S01]  /*3310*/  IMAD R71, R150, 0x54, RZ ;  /* 0x0000005496477824 */ /* 0x000fe200078e02ff */
[----:B------:R-:W-:-:S02]  /*3320*/  LOP3.LUT P2, RZ, R62, 0x1, RZ, 0xc0, !PT ;  /* 0x000000013eff7812 */ /* 0x000fc4000784c0ff */
[-C--:B------:R-:W-:Y:S01]  /*3330*/  IADD3 R66, P5, PT, R73, R6.reuse, RZ ;  /* 0x0000000649427210 */ /* 0x080fe20007fbe0ff */
[----:B------:R1:W5:Y:S01]  /*3340*/  @P3 LDG.E.U16 R90, desc[UR22][R60.64] ;  /* 0x000000163c5a3981 */ /* 0x000362000c1e1500 */
[----:B------:R-:W-:Y:S02]  /*3350*/  SHF.R.U64 R62, R88, 0x14, RZ ;  /* 0x00000014583e7819 */ /* 0x000fe400000012ff */
[-C--:B------:R-:W-:Y:S02]  /*3360*/  LEA.HI.X.SX32 R67, R67, R7.reuse, 0x1, P5 ;  /* 0x0000000743437211 */ /* 0x080fe400028f0eff */
[----:B------:R-:W-:Y:S02]  /*3370*/  LOP3.LUT P3, RZ, R62, 0x1, RZ, 0xc0, !PT ;  /* 0x000000013eff7812 */ /* 0x000fe4000786c0ff */
[-C--:B------:R-:W-:Y:S01]  /*3380*/  IADD3 R62, P5, PT, R71, R6.reuse, RZ ;  /* 0x00000006473e7210 */ /* 0x080fe20007fbe0ff */
[----:B------:R-:W-:Y:S01]  /*3390*/  IMAD R71, R150, 0x56, RZ ;  /* 0x0000005696477824 */ /* 0x000fe200078e02ff */
[----:B------:R-:W-:Y:S01]  /*33a0*/  SHF.R.U64 R64, R88, 0x13, RZ ;  /* 0x0000001358407819 */ /* 0x000fe200000012ff */
[----:B--2---:R-:W-:Y:S01]  /*33b0*/  IMAD R69, R150, 0x2b, RZ ;  /* 0x0000002b96457824 */ /* 0x004fe200078e02ff */
[----:B------:R-:W-:Y:S01]  /*33c0*/  LEA.HI.X.SX32 R63, R63, R7, 0x1, P5 ;  /* 0x000000073f3f7211 */ /* 0x000fe200028f0eff */
[----:B------:R2:W5:Y:S01]  /*33d0*/  @P0 LDG.E.U16 R115, desc[UR22][R66.64] ;  /* 0x0000001642730981 */ /* 0x000562000c1e1500 */
[----:B------:R-:W-:-:S02]  /*33e0*/  IADD3 R68, P5, PT, R71, R6, RZ ;  /* 0x0000000647447210 */ /* 0x000fc40007fbe0ff */
[----:B-1----:R-:W-:Y:S01]  /*33f0*/  SHF.R.U64 R60, R88, 0x12, RZ ;  /* 0x00000012583c7819 */ /* 0x002fe200000012ff */
[----:B------:R1:W5:Y:S01]  /*3400*/  @P2 LDG.E.U16 R92, desc[UR22][R62.64] ;  /* 0x000000163e5c2981 */ /* 0x000362000c1e1500 */
[----:B------:R-:W-:Y:S02]  /*3410*/  LOP3.LUT P0, RZ, R64, 0x1, RZ, 0xc0, !PT ;  /* 0x0000000140ff7812 */ /* 0x000fe4000780c0ff */
[----:B------:R-:W-:Y:S01]  /*3420*/  LEA.HI.X.SX32 R69, R69, R7, 0x1, P5 ;  /* 0x0000000745457211 */ /* 0x000fe200028f0eff */
[----:B--2---:R-:W-:Y:S01]  /*3430*/  IMAD R67, R150, 0x58, RZ ;  /* 0x0000005896437824 */ /* 0x004fe200078e02ff */
[----:B------:R-:W-:-:S03]  /*3440*/  LOP3.LUT P2, RZ, R60, 0x1, RZ, 0xc0, !PT ;  /* 0x000000013cff7812 */ /* 0x000fc6000784c0ff */
[----:B------:R-:W5:Y:S01]  /*3450*/  @P3 LDG.E.U16 R121, desc[UR22][R68.64] ;  /* 0x0000001644793981 */ /* 0x000f62000c1e1500 */
[----:B------:R-:W-:Y:S02]  /*3460*/  SHF.R.U64 R61, R88, 0x11, RZ ;  /* 0x00000011583d7819 */ /* 0x000fe400000012ff */
[-C--:B------:R-:W-:Y:S01]  /*3470*/  IADD3 R60, P5, PT, R67, R6.reuse, RZ ;  /* 0x00000006433c7210 */ /* 0x080fe20007fbe0ff */
[C---:B------:R-:W-:Y:S01]  /*3480*/  IMAD R67, R150.reuse, 0x5a, RZ ;  /* 0x0000005a96437824 */ /* 0x040fe200078e02ff */
[----:B------:R-:W-:Y:S01]  /*3490*/  LOP3.LUT P3, RZ, R61, 0x1, RZ, 0xc0, !PT ;  /* 0x000000013dff7812 */ /* 0x000fe2000786c0ff */
[C---:B------:R-:W-:Y:S01]  /*34a0*/  IMAD R71, R150.reuse, 0x5c, RZ ;  /* 0x0000005c96477824 */ /* 0x040fe200078e02ff */
[----:B------:R-:W-:Y:S01]  /*34b0*/  LEA.HI.X.SX32 R61, R65, R7, 0x1, P5 ;  /* 0x00000007413d7211 */ /* 0x000fe200028f0eff */
[----:B-1----:R-:W-:Y:S01]  /*34c0*/  IMAD R63, R150, 0x2d, RZ ;  /* 0x0000002d963f7824 */ /* 0x002fe200078e02ff */
[-C--:B------:R-:W-:Y:S02]  /*34d0*/  IADD3 R62, P5, PT, R67, R6.reuse, RZ ;  /* 0x00000006433e7210 */ /* 0x080fe40007fbe0ff */
[----:B------:R-:W-:Y:S01]  /*34e0*/  SHF.R.U64 R65, R88, 0x10, RZ ;  /* 0x0000001058417819 */ /* 0x000fe200000012ff */
[----:B------:R1:W5:Y:S01]  /*34f0*/  @P0 LDG.E.U16 R118, desc[UR22][R60.64] ;  /* 0x000000163c760981 */ /* 0x000362000c1e1500 */
[----:B------:R-:W-:-:S02]  /*3500*/  IADD3 R64, P0, PT, R71, R6, RZ ;  /* 0x0000000647407210 */ /* 0x000fc40007f1e0ff */
[-C--:B------:R-:W-:Y:S02]  /*3510*/  LEA.HI.X.SX32 R63, R63, R7.reuse, 0x1, P5 ;  /* 0x000000073f3f7211 */ /* 0x080fe400028f0eff */
[----:B------:R-:W-:Y:S01]  /*3520*/  LOP3.LUT P5, RZ, R65, 0x1, RZ, 0xc0, !PT ;  /* 0x0000000141ff7812 */ /* 0x000fe200078ac0ff */
[C---:B------:R-:W-:Y:S01]  /*3530*/  IMAD R103, R150.reuse, 0x5e, RZ ;  /* 0x0000005e96677824 */ /* 0x040fe200078e02ff */
[----:B------:R-:W-:Y:S01]  /*3540*/  LEA.HI.X.SX32 R65, R59, R7, 0x1, P0 ;  /* 0x000000073b417211 */ /* 0x000fe200000f0eff */
[C---:B------:R-:W-:Y:S01]  /*3550*/  IMAD R59, R150.reuse, 0x2f, RZ ;  /* 0x0000002f963b7824 */ /* 0x040fe200078e02ff */
[----:B------:R2:W5:Y:S01]  /*3560*/  @P2 LDG.E.U16 R123, desc[UR22][R62.64] ;  /* 0x000000163e7b2981 */ /* 0x000562000c1e1500 */
[----:B------:R-:W-:-:S03]  /*3570*/  IMAD R95, R150, 0x62, RZ ;  /* 0x00000062965f7824 */ /* 0x000fc600078e02ff */
[----:B------:R3:W5:Y:S01]  /*3580*/  @P3 LDG.E.U16 R120, desc[UR22][R64.64] ;  /* 0x0000001640783981 */ /* 0x000762000c1e1500 */
[-C--:B------:R-:W-:Y:S01]  /*3590*/  IADD3 R102, P3, PT, R103, R6.reuse, RZ ;  /* 0x0000000667667210 */ /* 0x080fe20007f7e0ff */
[C---:B------:R-:W-:Y:S02]  /*35a0*/  IMAD R105, R150.reuse, 0x60, RZ ;  /* 0x0000006096697824 */ /* 0x040fe400078e02ff */
[C---:B-1----:R-:W-:Y:S01]  /*35b0*/  IMAD R61, R150.reuse, 0x31, RZ ;  /* 0x00000031963d7824 */ /* 0x042fe200078e02ff */
[-C--:B------:R-:W-:Y:S01]  /*35c0*/  LEA.HI.X.SX32 R103, R59, R7.reuse, 0x1, P3 ;  /* 0x000000073b677211 */ /* 0x080fe200018f0eff */
[C---:B------:R-:W-:Y:S01]  /*35d0*/  IMAD R97, R150.reuse, 0x66, RZ ;  /* 0x0000006696617824 */ /* 0x040fe200078e02ff */
[-C--:B------:R-:W-:Y:S01]  /*35e0*/  IADD3 R94, P3, PT, R95, R6.reuse, RZ ;  /* 0x000000065f5e7210 */ /* 0x080fe20007f7e0ff */
[C---:B------:R-:W-:Y:S01]  /*35f0*/  IMAD R107, R150.reuse, 0x64, RZ ;  /* 0x00000064966b7824 */ /* 0x040fe200078e02ff */
[----:B------:R-:W-:Y:S01]  /*3600*/  IADD3 R104, P2, PT, R105, R6, RZ ;  /* 0x0000000669687210 */ /* 0x000fe20007f5e0ff */
[C---:B------:R-:W-:Y:S01]  /*3610*/  IMAD R67, R150.reuse, 0x33, RZ ;  /* 0x0000003396437824 */ /* 0x040fe200078e02ff */
[-C--:B------:R-:W-:Y:S01]  /*3620*/  LEA.HI.X.SX32 R95, R61, R7.reuse, 0x1, P3 ;  /* 0x000000073d5f7211 */ /* 0x080fe200018f0eff */
[----:B------:R-:W-:Y:S01]  /*3630*/  IMAD R99, R150, 0x6a, RZ ;  /* 0x0000006a96637824 */ /* 0x000fe200078e02ff */
[----:B------:R-:W-:-:S02]  /*3640*/  LEA.HI.X.SX32 R105, R53, R7, 0x1, P2 ;  /* 0x0000000735697211 */ /* 0x000fc400010f0eff */
[-C--:B------:R-:W-:Y:S02]  /*3650*/  IADD3 R96, P3, PT, R97, R6.reuse, RZ ;  /* 0x0000000661607210 */ /* 0x080fe40007f7e0ff */
[-C--:B------:R-:W-:Y:S01]  /*3660*/  IADD3 R106, P2, PT, R107, R6.reuse, RZ ;  /* 0x000000066b6a7210 */ /* 0x080fe20007f5e0ff */
[C---:B--2---:R-:W-:Y:S01]  /*3670*/  IMAD R63, R150.reuse, 0x35, RZ ;  /* 0x00000035963f7824 */ /* 0x044fe200078e02ff */
[-C--:B------:R-:W-:Y:S01]  /*3680*/  LEA.HI.X.SX32 R97, R67, R7.reuse, 0x1, P3 ;  /* 0x0000000743617211 */ /* 0x080fe200018f0eff */
[C---:B------:R-:W-:Y:S01]  /*3690*/  IMAD R101, R150.reuse, 0x6e, RZ ;  /* 0x0000006e96657824 */ /* 0x040fe200078e02ff */
[-C--:B------:R-:W-:Y:S02]  /*36a0*/  LEA.HI.X.SX32 R107, R3, R7.reuse, 0x1, P2 ;  /* 0x00000007036b7211 */ /* 0x080fe400010f0eff */
[-C--:B------:R-:W-:Y:S02]  /*36b0*/  IADD3 R98, P3, PT, R99, R6.reuse, RZ ;  /* 0x0000000663627210 */ /* 0x080fe40007f7e0ff */
[----:B------:R-:W-:Y:S01]  /*36c0*/  IADD3 R108, P2, PT, R109, R6, RZ ;  /* 0x000000066d6c7210 */ /* 0x000fe20007f5e0ff */
[C---:B---3--:R-:W-:Y:S01]  /*36d0*/  IMAD R65, R150.reuse, 0x37, RZ ;  /* 0x0000003796417824 */ /* 0x048fe200078e02ff */
[-C--:B------:R-:W-:Y:S01]  /*36e0*/  LEA.HI.X.SX32 R99, R63, R7.reuse, 0x1, P3 ;  /* 0x000000073f637211 */ /* 0x080fe200018f0eff */
[----:B------:R-:W-:Y:S01]  /*36f0*/  IMAD R73, R150, 0x72, RZ ;  /* 0x0000007296497824 */ /* 0x000fe200078e02ff */
[----:B------:R-:W-:-:S02]  /*3700*/  LEA.HI.X.SX32 R109, R55, R7, 0x1, P2 ;  /* 0x00000007376d7211 */ /* 0x000fc400010f0eff */
[-C--:B------:R-:W-:Y:S02]  /*3710*/  IADD3 R100, P3, PT, R101, R6.reuse, RZ ;  /* 0x0000000665647210 */ /* 0x080fe40007f7e0ff */
[-C--:B------:R-:W-:Y:S01]  /*3720*/  IADD3 R110, P2, PT, R111, R6.reuse, RZ ;  /* 0x000000066f6e7210 */ /* 0x080fe20007f5e0ff */
[----:B------:R-:W-:Y:S01]  /*3730*/  IMAD R69, R150, 0x39, RZ ;  /* 0x0000003996457824 */ /* 0x000fe200078e02ff */
[-C--:B------:R-:W-:Y:S02]  /*3740*/  LEA.HI.X.SX32 R101, R65, R7.reuse, 0x1, P3 ;  /* 0x0000000741657211 */ /* 0x080fe400018f0eff */
[----:B------:R-:W-:Y:S02]  /*3750*/  SHF.R.U64 R66, R88, 0xf, RZ ;  /* 0x0000000f58427819 */ /* 0x000fe400000012ff */
[----:B------:R-:W-:Y:S02]  /*3760*/  LEA.HI.X.SX32 R111, R57, R7, 0x1, P2 ;  /* 0x00000007396f7211 */ /* 0x000fe400010f0eff */
[----:B------:R-:W-:-:S02]  /*3770*/  IADD3 R72, P3, PT, R73, R6, RZ ;  /* 0x0000000649487210 */ /* 0x000fc40007f7e0ff */
[-C--:B------:R-:W-:Y:S01]  /*3780*/  IADD3 R112, P2, PT, R113, R6.reuse, RZ ;  /* 0x0000000671707210 */ /* 0x080fe20007f5e0ff */
[----:B------:R-:W-:Y:S01]  /*3790*/  IMAD R71, R150, 0x3b, RZ ;  /* 0x0000003b96477824 */ /* 0x000fe200078e02ff */
[----:B------:R-:W-:Y:S01]  /*37a0*/  LOP3.LUT P0, RZ, R66, 0x1, RZ, 0xc0, !PT ;  /* 0x0000000142ff7812 */ /* 0x000fe2000780c0ff */
[C---:B------:R-:W-:Y:S01]  /*37b0*/  IMAD R61, R150.reuse, 0x7a, RZ ;  /* 0x0000007a963d7824 */ /* 0x040fe200078e02ff */
[-C--:B------:R-:W-:Y:S02]  /*37c0*/  LEA.HI.X.SX32 R73, R69, R7.reuse, 0x1, P3 ;  /* 0x0000000745497211 */ /* 0x080fe400018f0eff */
[-C--:B------:R-:W-:Y:S02]  /*37d0*/  LEA.HI.X.SX32 R113, R89, R7.reuse, 0x1, P2 ;  /* 0x0000000759717211 */ /* 0x080fe400010f0eff */
[-C--:B------:R-:W-:Y:S02]  /*37e0*/  IADD3 R66, P3, PT, R127, R6.reuse, RZ ;  /* 0x000000067f427210 */ /* 0x080fe40007f7e0ff */
[-C--:B------:R-:W-:Y:S01]  /*37f0*/  IADD3 R68, P2, PT, R125, R6.reuse, RZ ;  /* 0x000000067d447210 */ /* 0x080fe20007f5e0ff */
[C---:B------:R-:W-:Y:S01]  /*3800*/  IMAD R53, R150.reuse, 0x3d, RZ ;  /* 0x0000003d96357824 */ /* 0x040fe200078e02ff */
[-C--:B------:R-:W-:Y:S01]  /*3810*/  LEA.HI.X.SX32 R67, R71, R7.reuse, 0x1, P3 ;  /* 0x0000000747437211 */ /* 0x080fe200018f0eff */
[C---:B------:R-:W-:Y:S01]  /*3820*/  IMAD R65, R150.reuse, 0x7e, RZ ;  /* 0x0000007e96417824 */ /* 0x040fe200078e02ff */
[----:B------:R-:W-:Y:S01]  /*3830*/  LEA.HI.X.SX32 R69, R93, R7, 0x1, P2 ;  /* 0x000000075d457211 */ /* 0x000fe200010f0eff */
[----:B------:R-:W-:Y:S01]  /*3840*/  IMAD R55, R150, 0x7c, RZ ;  /* 0x0000007c96377824 */ /* 0x000fe200078e02ff */
[----:B------:R-:W-:-:S02]  /*3850*/  IADD3 R60, P3, PT, R61, R6, RZ ;  /* 0x000000063d3c7210 */ /* 0x000fc40007f7e0ff */
[-C--:B------:R-:W-:Y:S01]  /*3860*/  IADD3 R70, P2, PT, R129, R6.reuse, RZ ;  /* 0x0000000681467210 */ /* 0x080fe20007f5e0ff */
[----:B------:R-:W-:Y:S01]  /*3870*/  IMAD R3, R150, 0x3f, RZ ;  /* 0x0000003f96037824 */ /* 0x000fe200078e02ff */
[-C--:B------:R-:W-:Y:S02]  /*3880*/  LEA.HI.X.SX32 R61, R53, R7.reuse, 0x1, P3 ;  /* 0x00000007353d7211 */ /* 0x080fe400018f0eff */
[----:B------:R-:W-:Y:S02]  /*3890*/  LEA.HI.X.SX32 R71, R117, R7, 0x1, P2 ;  /* 0x0000000775477211 */ /* 0x000fe400010f0eff */
[-C--:B------:R-:W-:Y:S02]  /*38a0*/  IADD3 R64, P3, PT, R65, R6.reuse, RZ ;  /* 0x0000000641407210 */ /* 0x080fe40007f7e0ff */
[----:B------:R-:W-:Y:S02]  /*38b0*/  IADD3 R62, P2, PT, R55, R6, RZ ;  /* 0x00000006373e7210 */ /* 0x000fe40007f5e0ff */
[----:B------:R-:W-:-:S02]  /*38c0*/  SHF.R.U64 R55, R88, 0xd, RZ ;  /* 0x0000000d58377819 */ /* 0x000fc400000012ff */
[----:B------:R-:W-:Y:S02]  /*38d0*/  PRMT R116, RZ, 0x7610, R116 ;  /* 0x00007610ff747816 */ /* 0x000fe40000000074 */
[----:B------:R-:W-:Y:S02]  /*38e0*/  LEA.HI.X.SX32 R65, R3, R7, 0x1, P3 ;  /* 0x0000000703417211 */ /* 0x000fe400018f0eff */
[C---:B------:R-:W-:Y:S02]  /*38f0*/  SHF.R.U64 R3, R88.reuse, 0xc, RZ ;  /* 0x0000000c58037819 */ /* 0x040fe400000012ff */
[----:B------:R-:W-:Y:S01]  /*3900*/  SHF.R.U64 R57, R88, 0xe, RZ ;  /* 0x0000000e58397819 */ /* 0x000fe200000012ff */
[----:B------:R-:W5:Y:S01]  /*3910*/  @!P4 LDG.E.U16 R116, desc[UR22][R6.64] ;  /* 0x000000160674c981 */ /* 0x000f62000c1e1500 */
[----:B------:R-:W-:Y:S02]  /*3920*/  LOP3.LUT P3, RZ, R55, 0x1, RZ, 0xc0, !PT ;  /* 0x0000000137ff7812 */ /* 0x000fe4000786c0ff */
[----:B------:R-:W-:-:S02]  /*3930*/  PRMT R55, RZ, 0x7610, R55 ;  /* 0x00007610ff377816 */ /* 0x000fc40000000037 */
[----:B------:R-:W-:Y:S02]  /*3940*/  LEA.HI.X.SX32 R63, R119, R7, 0x1, P2 ;  /* 0x00000007773f7211 */ /* 0x000fe400010f0eff */
[----:B------:R-:W-:Y:S02]  /*3950*/  LOP3.LUT P4, RZ, R3, 0x1, RZ, 0xc0, !PT ;  /* 0x0000000103ff7812 */ /* 0x000fe4000788c0ff */
[----:B------:R-:W-:Y:S01]  /*3960*/  LOP3.LUT P2, RZ, R57, 0x1, RZ, 0xc0, !PT ;  /* 0x0000000139ff7812 */ /* 0x000fe2000784c0ff */
[----:B------:R1:W5:Y:S01]  /*3970*/  @P5 LDG.E.U16 R55, desc[UR22][R102.64] ;  /* 0x0000001666375981 */ /* 0x000362000c1e1500 */
[----:B------:R-:W-:Y:S02]  /*3980*/  SHF.R.U64 R3, R88, 0xb, RZ ;  /* 0x0000000b58037819 */ /* 0x000fe400000012ff */
[----:B------:R-:W-:Y:S02]  /*3990*/  PRMT R57, RZ, 0x7610, R57 ;  /* 0x00007610ff397816 */ /* 0x000fe40000000039 */
[----:B------:R-:W-:-:S02]  /*39a0*/  LOP3.LUT P5, RZ, R3, 0x1, RZ, 0xc0, !PT ;  /* 0x0000000103ff7812 */ /* 0x000fc400078ac0ff */
[C---:B------:R-:W-:Y:S02]  /*39b0*/  SHF.R.U64 R3, R88.reuse, 0xa, RZ ;  /* 0x0000000a58037819 */ /* 0x040fe400000012ff */
[----:B------:R-:W-:Y:S01]  /*39c0*/  PRMT R122, RZ, 0x7610, R122 ;  /* 0x00007610ff7a7816 */ /* 0x000fe2000000007a */
[----:B------:R-:W5:Y:S01]  /*39d0*/  @P0 LDG.E.U16 R57, desc[UR22][R104.64] ;  /* 0x0000001668390981 */ /* 0x000f62000c1e1500 */
[----:B------:R-:W-:Y:S02]  /*39e0*/  LOP3.LUT P0, RZ, R3, 0x1, RZ, 0xc0, !PT ;  /* 0x0000000103ff7812 */ /* 0x000fe4000780c0ff */
[----:B------:R-:W-:Y:S02]  /*39f0*/  SHF.R.U64 R3, R88, 0x9, RZ ;  /* 0x0000000958037819 */ /* 0x000fe400000012ff */
[----:B------:R-:W-:Y:S01]  /*3a00*/  PRMT R59, RZ, 0x7610, R59 ;  /* 0x00007610ff3b7816 */ /* 0x000fe2000000003b */
[----:B------:R2:W5:Y:S01]  /*3a10*/  @P2 LDG.E.U16 R122, desc[UR22][R94.64] ;  /* 0x000000165e7a2981 */ /* 0x000562000c1e1500 */
[----:B------:R-:W-:-:S02]  /*3a20*/  LOP3.LUT P2, RZ, R3, 0x1, RZ, 0xc0, !PT ;  /* 0x0000000103ff7812 */ /* 0x000fc4000784c0ff */
[C---:B------:R-:W-:Y:S02]  /*3a30*/  SHF.R.U64 R3, R88.reuse, 0x8, RZ ;  /* 0x0000000858037819 */ /* 0x040fe400000012ff */
[----:B-1----:R-:W-:Y:S01]  /*3a40*/  PRMT R102, RZ, 0x7610, R102 ;  /* 0x00007610ff667816 */ /* 0x002fe20000000066 */
[----:B------:R-:W5:Y:S01]  /*3a50*/  @P3 LDG.E.U16 R59, desc[UR22][R106.64] ;  /* 0x000000166a3b3981 */ /* 0x000f62000c1e1500 */
[----:B------:R-:W-:Y:S02]  /*3a60*/  LOP3.LUT P3, RZ, R3, 0x1, RZ, 0xc0, !PT ;  /* 0x0000000103ff7812 */ /* 0x000fe4000786c0ff */
[----:B------:R-:W-:Y:S02]  /*3a70*/  SHF.R.U64 R3, R88, 0x7, RZ ;  /* 0x0000000758037819 */ /* 0x000fe400000012ff */
[----:B------:R-:W-:Y:S01]  /*3a80*/  PRMT R89, RZ, 0x7610, R89 ;  /* 0x00007610ff597816 */ /* 0x000fe20000000059 */
[----:B------:R1:W5:Y:S01]  /*3a90*/  @P4 LDG.E.U16 R102, desc[UR22][R96.64] ;  /* 0x0000001660664981 */ /* 0x000362000c1e1500 */
[----:B------:R-:W-:-:S02]  /*3aa0*/  LOP3.LUT P4, RZ, R3, 0x1, RZ, 0xc0, !PT ;  /* 0x0000000103ff7812 */ /* 0x000fc4000788c0ff */
[C---:B------:R-:W-:Y:S02]  /*3ab0*/  SHF.R.U64 R3, R88.reuse, 0x6, RZ ;  /* 0x0000000658037819 */ /* 0x040fe400000012ff */
[----:B--2---:R-:W-:Y:S01]  /*3ac0*/  PRMT R94, RZ, 0x7610, R94 ;  /* 0x00007610ff5e7816 */ /* 0x004fe2000000005e */
[----:B------:R-:W5:Y:S01]  /*3ad0*/  @P5 LDG.E.U16 R89, desc[UR22][R108.64] ;  /* 0x000000166c595981 */ /* 0x000f62000c1e1500 */
[----:B------:R-:W-:Y:S02]  /*3ae0*/  LOP3.LUT P5, RZ, R3, 0x1, RZ, 0xc0, !PT ;  /* 0x0000000103ff7812 */ /* 0x000fe400078ac0ff */
[----:B------:R-:W-:Y:S02]  /*3af0*/  SHF.R.U64 R3, R88, 0x5, RZ ;  /* 0x0000000558037819 */ /* 0x000fe400000012ff */
[----:B------:R-:W-:Y:S01]  /*3b00*/  PRMT R93, RZ, 0x7610, R93 ;  /* 0x00007610ff5d7816 */ /* 0x000fe2000000005d */
[----:B------:R2:W5:Y:S01]  /*3b10*/  @P0 LDG.E.U16 R94, desc[UR22][R98.64] ;  /* 0x00000016625e0981 */ /* 0x000562000c1e1500 */
[----:B------:R-:W-:-:S02]  /*3b20*/  LOP3.LUT P0, RZ, R3, 0x1, RZ, 0xc0, !PT ;  /* 0x0000000103ff7812 */ /* 0x000fc4000780c0ff */
[----:B-1----:R-:W-:Y:S02]  /*3b30*/  PRMT R96, RZ, 0x7610, R96 ;  /* 0x00007610ff607816 */ /* 0x002fe40000000060 */
[C---:B------:R-:W-:Y:S01]  /*3b40*/  SHF.R.U64 R3, R88.reuse, 0x4, RZ ;  /* 0x0000000458037819 */ /* 0x040fe200000012ff */
[----:B------:R-:W5:Y:S01]  /*3b50*/  @P2 LDG.E.U16 R93, desc[UR22][R110.64] ;  /* 0x000000166e5d2981 */ /* 0x000f62000c1e1500 */
[----:B------:R-:W-:Y:S02]  /*3b60*/  SHF.R.U64 R6, R88, 0x3, RZ ;  /* 0x0000000358067819 */ /* 0x000fe400000012ff */
[----:B------:R-:W-:Y:S01]  /*3b70*/  LOP3.LUT P2, RZ, R3, 0x1, RZ, 0xc0, !PT ;  /* 0x0000000103ff7812 */ /* 0x000fe2000784c0ff */
[----:B------:R1:W5:Y:S01]  /*3b80*/  @P3 LDG.E.U16 R96, desc[UR22][R100.64] ;  /* 0x0000001664603981 */ /* 0x000362000c1e1500 */
[----:B------:R-:W-:Y:S02]  /*3b90*/  PRMT R95, RZ, 0x7610, R95 ;  /* 0x00007610ff5f7816 */ /* 0x000fe4000000005f */
[----:B--2---:R-:W-:-:S02]  /*3ba0*/  PRMT R98, RZ, 0x7610, R98 ;  /* 0x00007610ff627816 */ /* 0x004fc40000000062 */
[----:B------:R-:W-:Y:S02]  /*3bb0*/  LOP3.LUT P3, RZ, R6, 0x1, RZ, 0xc0, !PT ;  /* 0x0000000106ff7812 */ /* 0x000fe4000786c0ff */
[C---:B------:R-:W-:Y:S01]  /*3bc0*/  SHF.R.U64 R3, R88.reuse, 0x2, RZ ;  /* 0x0000000258037819 */ /* 0x040fe200000012ff */
[----:B------:R-:W5:Y:S01]  /*3bd0*/  @P4 LDG.E.U16 R95, desc[UR22][R112.64] ;  /* 0x00000016705f4981 */ /* 0x000f62000c1e1500 */
[----:B------:R-:W-:Y:S02]  /*3be0*/  SHF.R.U64 R6, R88, 0x1, RZ ;  /* 0x0000000158067819 */ /* 0x000fe400000012ff */
[----:B------:R-:W-:Y:S01]  /*3bf0*/  LOP3.LUT P4, RZ, R3, 0x1, RZ, 0xc0, !PT ;  /* 0x0000000103ff7812 */ /* 0x000fe2000788c0ff */
[----:B------:R-:W5:Y:S01]  /*3c00*/  @P5 LDG.E.U16 R98, desc[UR22][R72.64] ;  /* 0x0000001648625981 */ /* 0x000f62000c1e1500 */
[----:B------:R-:W-:Y:S02]  /*3c10*/  LOP3.LUT P5, RZ, R6, 0x1, RZ, 0xc0, !PT ;  /* 0x0000000106ff7812 */ /* 0x000fe400078ac0ff */
[----:B------:R-:W-:-:S02]  /*3c20*/  PRMT R97, RZ, 0x7610, R97 ;  /* 0x00007610ff617816 */ /* 0x000fc40000000061 */
[----:B-1----:R-:W-:-:S04]  /*3c30*/  PRMT R100, RZ, 0x7610, R100 ;  /* 0x00007610ff647816 */ /* 0x002fc80000000064 */
[----:B------:R1:W5:Y:S04]  /*3c40*/  @P2 LDG.E.U16 R97, desc[UR22][R66.64] ;  /* 0x0000001642612981 */ /* 0x000368000c1e1500 */
[----:B------:R2:W5:Y:S01]  /*3c50*/  @P4 LDG.E.U16 R100, desc[UR22][R60.64] ;  /* 0x000000163c644981 */ /* 0x000562000c1e1500 */
[----:B-1----:R-:W-:Y:S02]  /*3c60*/  PRMT R66, RZ, 0x7610, R66 ;  /* 0x00007610ff427816 */ /* 0x002fe40000000042 */
[----:B------:R-:W-:-:S04]  /*3c70*/  PRMT R67, RZ, 0x7610, R67 ;  /* 0x00007610ff437816 */ /* 0x000fc80000000043 */
[----:B------:R2:W5:Y:S04]  /*3c80*/  @P5 LDG.E.U16 R66, desc[UR22][R62.64] ;  /* 0x000000163e425981 */ /* 0x000568000c1e1500 */
[----:B------:R2:W5:Y:S01]  /*3c90*/  @!P6 LDG.E.U16 R67, desc[UR22][R64.64] ;  /* 0x000000164043e981 */ /* 0x000562000c1e1500 */
[----:B------:R-:W-:Y:S02]  /*3ca0*/  LOP3.LUT R3, R52, 0x3f, RZ, 0xc0, !PT ;  /* 0x0000003f34037812 */ /* 0x000fe400078ec0ff */
[----:B------:R-:W-:-:S03]  /*3cb0*/  PRMT R88, RZ, 0x7610, R88 ;  /* 0x00007610ff587816 */ /* 0x000fc60000000058 */
[----:B------:R-:W-:Y:S01]  /*3cc0*/  IMAD R6, R3, R151, RZ ;  /* 0x0000009703067224 */ /* 0x000fe200078e02ff */
[----:B------:R-:W-:Y:S01]  /*3cd0*/  PRMT R99, RZ, 0x7610, R99 ;  /* 0x00007610ff637816 */ /* 0x000fe20000000063 */
[----:B0-----:R-:W-:Y:S01]  /*3ce0*/  IMAD R12, R12, UR4, RZ ;  /* 0x000000040c0c7c24 */ /* 0x001fe2000f8e02ff */
[----:B------:R2:W5:Y:S01]  /*3cf0*/  @P0 LDG.E.U16 R88, desc[UR22][R68.64] ;  /* 0x0000001644580981 */ /* 0x000562000c1e1500 */
[----:B------:R-:W-:Y:S01]  /*3d00*/  IMAD R8, R8, UR4, RZ ;  /* 0x0000000408087c24 */ /* 0x000fe2000f8e02ff */
[----:B------:R-:W-:Y:S01]  /*3d10*/  LEA R7, P0, R6, UR14, 0x1 ;  /* 0x0000000e06077c11 */ /* 0x000fe2000f8008ff */
[----:B------:R-:W-:Y:S01]  /*3d20*/  VIADD R53, R4, 0x3f ;  /* 0x0000003f04357836 */ /* 0x000fe20000000000 */
[----:B------:R2:W5:Y:S01]  /*3d30*/  @P3 LDG.E.U16 R99, desc[UR22][R70.64] ;  /* 0x0000001646633981 */ /* 0x000562000c1e1500 */
[----:B------:R-:W-:Y:S01]  /*3d40*/  IMAD R9, R9, UR4, RZ ;  /* 0x0000000409097c24 */ /* 0x000fe2000f8e02ff */
[----:B------:R-:W-:Y:S01]  /*3d50*/  LEA.HI.X.SX32 R161, R6, UR15, 0x1, P0 ;  /* 0x0000000f06a17c11 */ /* 0x000fe200080f0eff */
[----:B------:R-:W-:Y:S01]  /*3d60*/  IMAD R10, R10, UR4, RZ ;  /* 0x000000040a0a7c24 */ /* 0x000fe2000f8e02ff */
[----:B------:R-:W-:-:S02]  /*3d70*/  LEA R168, P3, R12, R7, 0x1 ;  /* 0x000000070ca87211 */ /* 0x000fc400078608ff */
[----:B------:R-:W-:Y:S01]  /*3d80*/  LEA R174, P2, R8, R7, 0x1 ;  /* 0x0000000708ae7211 */ /* 0x000fe200078408ff */
[----:B------:R-:W-:Y:S01]  /*3d90*/  IMAD R13, R13, UR4, RZ ;  /* 0x000000040d0d7c24 */ /* 0x000fe2000f8e02ff */
[----:B------:R-:W-:Y:S01]  /*3da0*/  LEA.HI.X.SX32 R169, R12, R161, 0x1, P3 ;  /* 0x000000a10ca97211 */ /* 0x000fe200018f0eff */
[----:B------:R-:W-:Y:S01]  /*3db0*/  IMAD R14, R14, UR4, RZ ;  /* 0x000000040e0e7c24 */ /* 0x000fe2000f8e02ff */
[----:B------:R-:W-:Y:S01]  /*3dc0*/  LEA R172, P0, R9, R7, 0x1 ;  /* 0x0000000709ac7211 */ /* 0x000fe200078008ff */
[----:B------:R-:W-:Y:S01]  /*3dd0*/  IMAD R15, R15, UR4, RZ ;  /* 0x000000040f0f7c24 */ /* 0x000fe2000f8e02ff */
[----:B------:R-:W-:Y:S01]  /*3de0*/  LEA.HI.X.SX32 R175, R8, R161, 0x1, P2 ;  /* 0x000000a108af7211 */ /* 0x000fe200010f0eff */
[----:B------:R-:W-:Y:S01]  /*3df0*/  IMAD R16, R16, UR4, RZ ;  /* 0x0000000410107c24 */ /* 0x000fe2000f8e02ff */
[----:B------:R-:W-:Y:S01]  /*3e00*/  ISETP.GT.AND P3, PT, R53, 0x3f, PT ;  /* 0x0000003f3500780c */ /* 0x000fe20003f64270 */
[----:B------:R-:W-:-:S04]  /*3e10*/  @!UP1 UIADD3 UR4, UPT, UPT, -UR7, 0x100000, URZ ;  /* 0x0010000007049890 */ /* 0x000fc8000fffe1ff */
[----:B------:R-:W-:Y:S02]  /*3e20*/  @!UP1 USHF.L.U32 UR5, UR4, 0xb, URZ ;  /* 0x0000000b04059899 */ /* 0x000fe400080006ff */
[----:B------:R-:W-:Y:S01]  /*3e30*/  @!UP1 USHF.L.U32 UR4, UR4, 0x1, URZ ;  /* 0x0000000104049899 */ /* 0x000fe200080006ff */
[C---:B------:R-:W-:Y:S02]  /*3e40*/  LEA R170, P2, R10.reuse, R7, 0x1 ;  /* 0x000000070aaa7211 */ /* 0x040fe400078408ff */
[----:B------:R-:W-:Y:S02]  /*3e50*/  LEA.HI.X.SX32 R173, R9, R161, 0x1, P0 ;  /* 0x000000a109ad7211 */ /* 0x000fe400000f0eff */
[----:B------:R-:W-:Y:S02]  /*3e60*/  LEA R166, P0, R13, R7, 0x1 ;  /* 0x000000070da67211 */ /* 0x000fe400078008ff */
[----:B------:R-:W-:Y:S01]  /*3e70*/  LEA.HI.X.SX32 R171, R10, R161, 0x1, P2 ;  /* 0x000000a10aab7211 */ /* 0x000fe200010f0eff */
[----:B------:R-:W-:Y:S01]  /*3e80*/  VOTEU.ALL UP1, P1 ;  /* 0x0000000000ff7886 */ /* 0x000fe20000820000 */
[----:B------:R-:W-:-:S02]  /*3e90*/  LEA R164, P2, R14, R7, 0x1 ;  /* 0x000000070ea47211 */ /* 0x000fc400078408ff */
[----:B------:R-:W-:Y:S02]  /*3ea0*/  LEA.HI.X.SX32 R167, R13, R161, 0x1, P0 ;  /* 0x000000a10da77211 */ /* 0x000fe400000f0eff */
[C---:B------:R-:W-:Y:S01]  /*3eb0*/  LEA R162, P0, R15.reuse, R7, 0x1 ;  /* 0x000000070fa27211 */ /* 0x040fe200078008ff */
[----:B------:R2:W0:Y:S01]  /*3ec0*/  @!UP1 SYNCS.EXCH.64 URZ, [UR9+0x1008], UR4 ;  /* 0x0010080409ff95b2 */ /* 0x0004220008000100 */
[----:B------:R-:W-:Y:S02]  /*3ed0*/  LEA.HI.X.SX32 R165, R14, R161, 0x1, P2 ;  /* 0x000000a10ea57211 */ /* 0x000fe400010f0eff */
[----:B------:R-:W-:Y:S02]  /*3ee0*/  LEA R160, P2, R16, R7, 0x1 ;  /* 0x0000000710a07211 */ /* 0x000fe400078408ff */
[----:B------:R-:W-:Y:S02]  /*3ef0*/  LEA.HI.X.SX32 R163, R15, R161, 0x1, P0 ;  /* 0x000000a10fa37211 */ /* 0x000fe400000f0eff */
[----:B------:R-:W-:-:S02]  /*3f00*/  ISETP.LT.AND P0, PT, R3, R4, P3 ;  /* 0x000000040300720c */ /* 0x000fc40001f01270 */
[----:B------:R-:W-:Y:S01]  /*3f10*/  LEA.HI.X.SX32 R161, R16, R161, 0x1, P2 ;  /* 0x000000a110a17211 */ /* 0x000fe200010f0eff */
[----:B--2---:R-:W-:Y:S10]  /*3f20*/  @!P3 BRA `(.L_x_6) ;  /* 0x000000000084b947 */ /* 0x004ff40003800000 */
[----:B-----5:R-:W-:Y:S02]  /*3f30*/  PRMT R4, R116, 0x5410, R5 ;  /* 0x0000541074047816 */ /* 0x020fe40000000005 */
[----:B------:R-:W-:Y:S02]  /*3f40*/  PRMT R12, R24, 0x5410, R17 ;  /* 0x00005410180c7816 */ /* 0x000fe40000000011 */
[----:B------:R-:W-:Y:S02]  /*3f50*/  PRMT R5, R19, 0x5410, R34 ;  /* 0x0000541013057816 */ /* 0x000fe40000000022 */
[----:B------:R-:W-:Y:S02]  /*3f60*/  PRMT R6, R20, 0x5410, R29 ;  /* 0x0000541014067816 */ /* 0x000fe4000000001d */
[----:B------:R-:W-:Y:S02]  /*3f70*/  PRMT R7, R35, 0x5410, R54 ;  /* 0x0000541023077816 */ /* 0x000fe40000000036 */
[----:B------:R-:W-:-:S02]  /*3f80*/  PRMT R9, R23, 0x5410, R76 ;  /* 0x0000541017097816 */ /* 0x000fc4000000004c */
[----:B------:R-:W-:Y:S02]  /*3f90*/  PRMT R10, R30, 0x5410, R79 ;  /* 0x000054101e0a7816 */ /* 0x000fe4000000004f */
        /* <DEDUP_REMOVED lines=24> */
[----:B------:R-:W-:-:S04]  /*4120*/  PRMT R35, R66, 0x5410, R67 ;  /* 0x0000541042237816 */ /* 0x000fc80000000043 */
[----:B------:R1:W-:Y:S03]  /*4130*/  STTM.x32 tmem[UR10+0x10], R4 ;  /* 0x00001004000079ed */ /* 0x0003e600082c000a */
.L_x_6:
[----:B------:R-:W2:Y:S01]  /*4140*/  FENCE.VIEW.ASYNC.T ;  /* 0x00000000000073c6 */ /* 0x000ea20000000200 */
[----:B-1----:R-:W-:Y:S01]  /*4150*/  PRMT R4, RZ, 0x7610, R4 ;  /* 0x00007610ff047816 */ /* 0x002fe20000000004 */
[----:B0-2---:R-:W-:Y:S01]  /*4160*/  BAR.SYNC.DEFER_BLOCKING 0x0 ;  /* 0x0000000000007b1d */ /* 0x005fe20000010000 */
[----:B------:R-:W-:Y:S02]  /*4170*/  PRMT R12, RZ, 0x7610, R12 ;  /* 0x00007610ff0c7816 */ /* 0x000fe4000000000c */
[----:B------:R-:W-:Y:S02]  /*4180*/  PRMT R6, RZ, 0x7610, R6 ;  /* 0x00007610ff067816 */ /* 0x000fe40000000006 */
[----:B------:R-:W-:Y:S01]  /*4190*/  PRMT R14, RZ, 0x7610, R14 ;  /* 0x00007610ff0e7816 */ /* 0x000fe2000000000e */
[----:B------:R-:W0:Y:S01]  /*41a0*/  LDCU UR5, c[0x0][0x3a0] ;  /* 0x00007400ff0577ac */ /* 0x000e220008000800 */
[----:B------:R-:W-:Y:S02]  /*41b0*/  PRMT R8, RZ, 0x7610, R8 ;  /* 0x00007610ff087816 */ /* 0x000fe40000000008 */
[----:B------:R-:W-:-:S02]  /*41c0*/  PRMT R16, RZ, 0x7610, R16 ;  /* 0x00007610ff107816 */ /* 0x000fc40000000010 */
[----:B------:R-:W-:Y:S02]  /*41d0*/  PRMT R10, RZ, 0x7610, R10 ;  /* 0x00007610ff0a7816 */ /* 0x000fe4000000000a */
[----:B-----5:R-:W-:Y:S01]  /*41e0*/  PRMT R18, RZ, 0x7610, R18 ;  /* 0x00007610ff127816 */ /* 0x020fe20000000012 */
[----:B------:R-:W2:Y:S04]  /*41f0*/  @P0 LDG.E.U16 R4, desc[UR22][R174.64] ;  /* 0x00000016ae040981 */ /* 0x000ea8000c1e1500 */
[----:B------:R-:W3:Y:S04]  /*4200*/  @P0 LDG.E.U16 R12, desc[UR22][R166.64] ;  /* 0x00000016a60c0981 */ /* 0x000ee8000c1e1500 */
[----:B------:R-:W4:Y:S04]  /*4210*/  @P0 LDG.E.U16 R6, desc[UR22][R172.64] ;  /* 0x00000016ac060981 */ /* 0x000f28000c1e1500 */
[----:B------:R-:W4:Y:S04]  /*4220*/  @P0 LDG.E.U16 R14, desc[UR22][R164.64] ;  /* 0x00000016a40e0981 */ /* 0x000f28000c1e1500 */
[----:B------:R-:W4:Y:S04]  /*4230*/  @P0 LDG.E.U16 R8, desc[UR22][R170.64] ;  /* 0x00000016aa080981 */ /* 0x000f28000c1e1500 */
[----:B------:R-:W4:Y:S04]  /*4240*/  @P0 LDG.E.U16 R16, desc[UR22][R162.64] ;  /* 0x00000016a2100981 */ /* 0x000f28000c1e1500 */
[----:B------:R-:W4:Y:S04]  /*4250*/  @P0 LDG.E.U16 R10, desc[UR22][R168.64] ;  /* 0x00000016a80a0981 */ /* 0x000f28000c1e1500 */
[----:B------:R-:W4:Y:S01]  /*4260*/  @P0 LDG.E.U16 R18, desc[UR22][R160.64] ;  /* 0x00000016a0120981 */ /* 0x000f22000c1e1500 */
[----:B------:R-:W-:Y:S01]  /*4270*/  SHF.R.S32.HI R20, RZ, 0x1f, R51 ;  /* 0x0000001fff147819 */ /* 0x000fe20000011433 */
[----:B0-----:R-:W-:Y:S01]  /*4280*/  UIADD3 UR11, UPT, UPT, UR5, 0x3f, URZ ;  /* 0x0000003f050b7890 */ /* 0x001fe2000fffe0ff */
[----:B------:R-:W-:Y:S01]  /*4290*/  SHF.R.S32.HI R159, RZ, 0x6, R52 ;  /* 0x00000006ff9f7819 */ /* 0x000fe20000011434 */
[----:B------:R-:W-:Y:S01]  /*42a0*/  UIADD3 UR5, UPT, UPT, UR9, 0x800, URZ ;  /* 0x0000080009057890 */ /* 0x000fe2000fffe0ff */
[----:B------:R-:W-:Y:S01]  /*42b0*/  SHF.L.U64.HI R51, R51, 0x1, R20 ;  /* 0x0000000133337819 */ /* 0x000fe20000010214 */
[----:B------:R-:W-:Y:S01]  /*42c0*/  IMAD.SHL.U32 R20, R3, 0x2, RZ ;  /* 0x0000000203147824 */ /* 0x000fe200078e00ff */
[----:B------:R-:W-:Y:S01]  /*42d0*/  SGXT R159, R159, 0x1 ;  /* 0x000000019f9f781a */ /* 0x000fe20000000200 */
[----:B------:R-:W-:Y:S01]  /*42e0*/  USHF.R.S32.HI UR7, URZ, 0x1f, UR11 ;  /* 0x0000001fff077899 */ /* 0x000fe2000801140b */
[----:B------:R-:W-:Y:S01]  /*42f0*/  ISETP.NE.U32.AND P0, PT, R114, RZ, PT ;  /* 0x000000ff7200720c */ /* 0x000fe20003f05070 */
[----:B------:R-:W-:Y:S01]  /*4300*/  IMAD.SHL.U32 R176, R150, 0x40, RZ ;  /* 0x0000004096b07824 */ /* 0x000fe200078e00ff */
[----:B------:R-:W-:Y:S01]  /*4310*/  LOP3.LUT R159, R20, 0x90, R159, 0x78, !PT ;  /* 0x00000090149f7812 */ /* 0x000fe200078e789f */
[----:B------:R-:W-:Y:S01]  /*4320*/  ULEA.HI UR7, UR7, UR11, URZ, 0x6 ;  /* 0x0000000b07077291 */ /* 0x000fe2000f8f30ff */
[----:B------:R-:W-:Y:S01]  /*4330*/  ISETP.LT.OR P2, PT, R53, 0x40, P0 ;  /* 0x000000403500780c */ /* 0x000fe20000741670 */
[----:B------:R-:W-:Y:S01]  /*4340*/  USHF.R.U32.HI UR5, URZ, 0x4, UR5 ;  /* 0x00000004ff057899 */ /* 0x000fe20008011605 */
[C---:B------:R-:W-:Y:S01]  /*4350*/  LOP3.LUT R157, R159.reuse, 0x20, RZ, 0x3c, !PT ;  /* 0x000000209f9d7812 */ /* 0x040fe200078e3cff */
[----:B------:R-:W-:Y:S01]  /*4360*/  USHF.R.S32.HI UR7, URZ, 0x6, UR7 ;  /* 0x00000006ff077899 */ /* 0x000fe20008011407 */
[C---:B------:R-:W-:Y:S01]  /*4370*/  LOP3.LUT R155, R159.reuse, 0x40, RZ, 0x3c, !PT ;  /* 0x000000409f9b7812 */ /* 0x040fe200078e3cff */
[----:B------:R-:W-:Y:S01]  /*4380*/  IMAD.WIDE R50, R176, 0x2, R50 ;  /* 0x00000002b0327825 */ /* 0x000fe200078e0232 */
[----:B------:R-:W-:Y:S01]  /*4390*/  LOP3.LUT R153, R159, 0x60, RZ, 0x3c, !PT ;  /* 0x000000609f997812 */ /* 0x000fe200078e3cff */
[----:B------:R-:W-:Y:S01]  /*43a0*/  UISETP.LT.AND UP1, UPT, UR7, 0x1, UPT ;  /* 0x000000010700788c */ /* 0x000fe2000bf21270 */
[----:B------:R-:W-:Y:S01]  /*43b0*/  SHF.R.S32.HI R5, RZ, 0x1f, R150 ;  /* 0x0000001fff057819 */ /* 0x000fe20000011496 */
[----:B------:R-:W-:Y:S01]  /*43c0*/  USGXT.U32 UR18, UR5, 0xe ;  /* 0x0000000e0512789a */ /* 0x000fe20008000000 */
[----:B------:R-:W-:Y:S01]  /*43d0*/  IADD3 R50, P3, PT, R50, UR12, RZ ;  /* 0x0000000c32327c10 */ /* 0x000fe2000ff7e0ff */
[----:B------:R-:W-:Y:S01]  /*43e0*/  USEL UR5, UR7, 0x1, !UP1 ;  /* 0x0000000107057887 */ /* 0x000fe2000c800000 */
[C---:B------:R-:W-:Y:S01]  /*43f0*/  IMAD R149, R150.reuse, 0xf, RZ ;  /* 0x0000000f96957824 */ /* 0x040fe200078e02ff */
[----:B------:R-:W-:Y:S01]  /*4400*/  UIADD3 UR14, UP1, UPT, UR18, 0x2, URZ ;  /* 0x00000002120e7890 */ /* 0x000fe2000ff3e0ff */
[C---:B------:R-:W-:Y:S01]  /*4410*/  IMAD.SHL.U32 R147, R150.reuse, 0x10, RZ ;  /* 0x0000001096937824 */ /* 0x040fe200078e00ff */
[----:B------:R-:W-:Y:S01]  /*4420*/  UIADD3 UR7, UPT, UPT, UR5, -0x1, URZ ;  /* 0xffffffff05077890 */ /* 0x000fe2000fffe0ff */
[C---:B------:R-:W-:Y:S01]  /*4430*/  IMAD R145, R150.reuse, 0x11, RZ ;  /* 0x0000001196917824 */ /* 0x040fe200078e02ff */
[----:B------:R-:W-:Y:S01]  /*4440*/  UMOV UR4, URZ ;  /* 0x000000ff00047c82 */ /* 0x000fe20008000000 */
[C---:B------:R-:W-:Y:S01]  /*4450*/  IMAD R143, R150.reuse, 0x12, RZ ;  /* 0x00000012968f7824 */ /* 0x040fe200078e02ff */
[----:B------:R-:W-:Y:S01]  /*4460*/  UIADD3.X UR15, UPT, UPT, UR4, 0x40004040, URZ, UP1, !UPT ;  /* 0x40004040040f7890 */ /* 0x000fe20008ffe4ff */
[C---:B------:R-:W-:Y:S01]  /*4470*/  IMAD R141, R150.reuse, 0x13, RZ ;  /* 0x00000013968d7824 */ /* 0x040fe200078e02ff */
[----:B------:R-:W-:Y:S01]  /*4480*/  IADD3.X R51, PT, PT, R51, UR13, RZ, P3, !PT ;  /* 0x0000000d33337c10 */ /* 0x000fe20009ffe4ff */
[C---:B------:R-:W-:Y:S01]  /*4490*/  IMAD R139, R150.reuse, 0x14, RZ ;  /* 0x00000014968b7824 */ /* 0x040fe200078e02ff */
[----:B------:R-:W-:Y:S01]  /*44a0*/  UISETP.NE.U32.AND UP1, UPT, UR7, URZ, UPT ;  /* 0x000000ff0700728c */ /* 0x000fe2000bf25070 */
[C---:B------:R-:W-:Y:S01]  /*44b0*/  IMAD R137, R150.reuse, 0x15, RZ ;  /* 0x0000001596897824 */ /* 0x040fe200078e02ff */
[----:B------:R-:W-:Y:S01]  /*44c0*/  UIADD3 UR11, UPT, UPT, UR8, 0x10, URZ ;  /* 0x00000010080b7890 */ /* 0x000fe2000fffe0ff */
[C---:B------:R-:W-:Y:S01]  /*44d0*/  IMAD R135, R150.reuse, 0x16, RZ ;  /* 0x0000001696877824 */ /* 0x040fe200078e02ff */
[C---:B------:R-:W-:Y:S01]  /*44e0*/  SHF.L.U64.HI R158, R150.reuse, 0x1, R5 ;  /* 0x00000001969e7819 */ /* 0x040fe20000010205 */
[C---:B------:R-:W-:Y:S01]  /*44f0*/  IMAD R133, R150.reuse, 0x17, RZ ;  /* 0x0000001796857824 */ /* 0x040fe200078e02ff */
[----:B------:R-:W-:Y:S01]  /*4500*/  SHF.R.S32.HI R5, RZ, 0x1f, R38 ;  /* 0x0000001fff057819 */ /* 0x000fe20000011426 */
        /* <DEDUP_REMOVED lines=16> */
[C---:B------:R-:W-:Y:S01]  /*4610*/  IMAD.SHL.U32 R115, R150.reuse, 0x20, RZ ;  /* 0x0000002096737824 */ /* 0x040fe200078e00ff */
        /* <DEDUP_REMOVED lines=59> */
[----:B------:R-:W-:Y:S01]  /*49d0*/  IMAD.SHL.U32 R151, R151, 0x40, RZ ;  /* 0x0000004097977824 */ /* 0x000fe200078e00ff */
[----:B------:R-:W-:Y:S01]  /*49e0*/  SHF.R.S32.HI R78, RZ, 0x1f, R79 ;  /* 0x0000001fff4e7819 */ /* 0x000fe2000001144f */
[C---:B------:R-:W-:Y:S01]  /*49f0*/  IMAD R55, R150.reuse, 0x3e, RZ ;  /* 0x0000003e96377824 */ /* 0x040fe200078e02ff */
[----:B------:R-:W-:Y:S01]  /*4a00*/  SHF.R.S32.HI R76, RZ, 0x1f, R77 ;  /* 0x0000001fff4c7819 */ /* 0x000fe2000001144d */
[----:B------:R-:W-:Y:S01]  /*4a10*/  IMAD R53, R150, 0x3f, RZ ;  /* 0x0000003f96357824 */ /* 0x000fe200078e02ff */
[----:B------:R-:W-:-:S02]  /*4a20*/  SHF.R.S32.HI R74, RZ, 0x1f, R75 ;  /* 0x0000001fff4a7819 */ /* 0x000fc4000001144b */
[----:B------:R-:W-:Y:S02]  /*4a30*/  SHF.R.S32.HI R72, RZ, 0x1f, R73 ;  /* 0x0000001fff487819 */ /* 0x000fe40000011449 */
[----:B------:R-:W-:Y:S02]  /*4a40*/  SHF.R.S32.HI R70, RZ, 0x1f, R71 ;  /* 0x0000001fff467819 */ /* 0x000fe40000011447 */
[----:B------:R-:W-:Y:S02]  /*4a50*/  SHF.R.S32.HI R68, RZ, 0x1f, R69 ;  /* 0x0000001fff447819 */ /* 0x000fe40000011445 */
[----:B------:R-:W-:Y:S02]  /*4a60*/  SHF.R.S32.HI R66, RZ, 0x1f, R67 ;  /* 0x0000001fff427819 */ /* 0x000fe40000011443 */
[----:B------:R-:W-:Y:S02]  /*4a70*/  SHF.R.S32.HI R64, RZ, 0x1f, R65 ;  /* 0x0000001fff407819 */ /* 0x000fe40000011441 */
[----:B------:R-:W-:-:S02]  /*4a80*/  SHF.R.S32.HI R62, RZ, 0x1f, R63 ;  /* 0x0000001fff3e7819 */ /* 0x000fc4000001143f */
[----:B------:R-:W-:Y:S02]  /*4a90*/  SHF.R.S32.HI R60, RZ, 0x1f, R61 ;  /* 0x0000001fff3c7819 */ /* 0x000fe4000001143d */
[----:B------:R-:W-:Y:S02]  /*4aa0*/  SHF.R.S32.HI R58, RZ, 0x1f, R59 ;  /* 0x0000001fff3a7819 */ /* 0x000fe4000001143b */
[----:B------:R-:W-:Y:S01]  /*4ab0*/  SHF.R.S32.HI R56, RZ, 0x1f, R57 ;  /* 0x0000001fff387819 */ /* 0x000fe20000011439 */
[----:B--2---:R0:W-:Y:S04]  /*4ac0*/  STS.U16 [R159+UR9], R4 ;  /* 0x000000049f007988 */ /* 0x0041e80008000409 */
[----:B---3--:R0:W-:Y:S04]  /*4ad0*/  STS.U16 [R159+UR9+0x400], R12 ;  /* 0x0004000c9f007988 */ /* 0x0081e80008000409 */
[----:B----4-:R0:W-:Y:S04]  /*4ae0*/  STS.U16 [R157+UR9+0x100], R6 ;  /* 0x000100069d007988 */ /* 0x0101e80008000409 */
[----:B------:R0:W-:Y:S04]  /*4af0*/  STS.U16 [R157+UR9+0x500], R14 ;  /* 0x0005000e9d007988 */ /* 0x0001e80008000409 */
[----:B------:R0:W-:Y:S04]  /*4b00*/  STS.U16 [R155+UR9+0x200], R8 ;  /* 0x000200089b007988 */ /* 0x0001e80008000409 */
[----:B------:R0:W-:Y:S04]  /*4b10*/  STS.U16 [R155+UR9+0x600], R16 ;  /* 0x000600109b007988 */ /* 0x0001e80008000409 */
[----:B------:R0:W-:Y:S04]  /*4b20*/  STS.U16 [R153+UR9+0x300], R10 ;  /* 0x0003000a99007988 */ /* 0x0001e80008000409 */
[----:B------:R0:W-:Y:S01]  /*4b30*/  STS.U16 [R153+UR9+0x700], R18 ;  /* 0x0007001299007988 */ /* 0x0001e20008000409 */
[----:B------:R1:W-:Y:S06]  /*4b40*/  MEMBAR.ALL.CTA ;  /* 0x0000000000007992 */ /* 0x0003ec0000008000 */
[----:B-1----:R-:W1:Y:S02]  /*4b50*/  FENCE.VIEW.ASYNC.S ;  /* 0x00000000000073c6 */ /* 0x002e640000000000 */
[----:B-1----:R-:W-:Y:S06]  /*4b60*/  BAR.SYNC.DEFER_BLOCKING 0x0 ;  /* 0x0000000000007b1d */ /* 0x002fec0000010000 */
[----:B------:R-:W-:Y:S05]  /*4b70*/  @P2 BRA `(.L_x_7) ;  /* 0x0000000000702947 */ /* 0x000fea0003800000 */
[----:B------:R-:W-:Y:S01]  /*4b80*/  USHF.R.U32.HI UR12, URZ, 0x4, UR9 ;  /* 0x00000004ff0c7899 */ /* 0x000fe20008011609 */
[----:B------:R-:W-:Y:S01]  /*4b90*/  UMOV UR4, URZ ;  /* 0x000000ff00047c82 */ /* 0x000fe20008000000 */
[----:B------:R-:W-:Y:S02]  /*4ba0*/  UIADD3 UR16, UPT, UPT, UR8, 0x18, URZ ;  /* 0x0000001808107890 */ /* 0x000fe4000fffe0ff */
[----:B------:R-:W-:Y:S02]  /*4bb0*/  USGXT.U32 UR12, UR12, 0xe ;  /* 0x0000000e0c0c789a */ /* 0x000fe40008000000 */
[----:B------:R-:W-:Y:S02]  /*4bc0*/  UIADD3 UR17, UPT, UPT, UR8, 0x20, URZ ;  /* 0x0000002008117890 */ /* 0x000fe4000fffe0ff */
[----:B------:R-:W-:Y:S02]  /*4bd0*/  UIADD3 UR26, UP2, UPT, UR12, 0x2, URZ ;  /* 0x000000020c1a7890 */ /* 0x000fe4000ff5e0ff */
[----:B------:R-:W-:-:S02]  /*4be0*/  UIADD3 UR19, UPT, UPT, UR8, 0x28, URZ ;  /* 0x0000002808137890 */ /* 0x000fc4000fffe0ff */
[----:B------:R-:W-:Y:S01]  /*4bf0*/  UIADD3.X UR27, UPT, UPT, UR4, 0x40004040, URZ, UP2, !UPT ;  /* 0x40004040041b7890 */ /* 0x000fe200097fe4ff */
[----:B------:R-:W-:Y:S01]  /*4c00*/  UMOV UR28, 0x0 ;  /* 0x00000000001c7882 */ /* 0x000fe20000000000 */
[----:B------:R-:W-:Y:S02]  /*4c10*/  UMOV UR29, 0x8040490 ;  /* 0x08040490001d7882 */ /* 0x000fe40000000000 */
[----:B------:R-:W-:Y:S02]  /*4c20*/  UIADD3.64 UR20, UPT, UPT, UR26, 0x2, URZ ;  /* 0x000000021a147897 */ /* 0x000fe4000fffe0ff */
[----:B------:R-:W-:Y:S01]  /*4c30*/  UIADD3.64 UR24, UPT, UPT, UR26, 0x4, URZ ;  /* 0x000000041a187897 */ /* 0x000fe2000fffe0ff */
[----:B------:R-:W-:Y:S01]  /*4c40*/  UMOV UR13, 0x40004040 ;  /* 0x40004040000d7882 */ /* 0x000fe20000000000 */
[----:B------:R-:W-:Y:S01]  /*4c50*/  UMOV UR30, 0x0 ;  /* 0x00000000001e7882 */ /* 0x000fe20000000000 */
[----:B------:R-:W-:Y:S01]  /*4c60*/  UMOV UR31, 0x8040490 ;  /* 0x08040490001f7882 */ /* 0x000fe20000000000 */
[----:B------:R-:W-:Y:S01]  /*4c70*/  UMOV UR32, 0x0 ;  /* 0x0000000000207882 */ /* 0x000fe20000000000 */
[----:B------:R-:W-:Y:S01]  /*4c80*/  UMOV UR33, 0x8040490 ;  /* 0x0804049000217882 */ /* 0x000fe20000000000 */
[----:B------:R-:W-:Y:S01]  /*4c90*/  UMOV UR4, UR6 ;  /* 0x0000000600047c82 */ /* 0x000fe20008000000 */
[----:B------:R-:W-:Y:S01]  /*4ca0*/  UMOV UR5, URZ ;  /* 0x000000ff00057c82 */ /* 0x000fe20008000000 */
[----:B------:R1:W-:Y:S01]  /*4cb0*/  UTCHMMA tmem[UR11], gdesc[UR12], tmem[UR8], tmem[UR28], idesc[UR29], !UPT ;  /* 0x00ff1c0c0b0079ea */ /* 0x0003e2000f800008 */
[----:B------:R-:W-:Y:S01]  /*4cc0*/  UMOV UR34, 0x0 ;  /* 0x0000000000227882 */ /* 0x000fe20000000000 */
[----:B------:R-:W-:Y:S01]  /*4cd0*/  UMOV UR35, 0x8040490 ;  /* 0x0804049000237882 */ /* 0x000fe20000000000 */
[----:B------:R1:W-:Y:S01]  /*4ce0*/  UTCHMMA tmem[UR16], gdesc[UR26], tmem[UR8], tmem[UR30], idesc[UR31], UPT ;  /* 0x00ff1e1a100079ea */ /* 0x0003e2000b800008 */
[----:B------:R-:W-:Y:S01]  /*4cf0*/  UMOV UR4, UR4 ;  /* 0x0000000400047c82 */ /* 0x000fe20008000000 */
[----:B------:R1:W-:Y:S01]  /*4d00*/  UTCHMMA tmem[UR17], gdesc[UR20], tmem[UR8], tmem[UR32], idesc[UR33], UPT ;  /* 0x00ff2014110079ea */ /* 0x0003e2000b800008 */
[----:B------:R1:W-:Y:S01]  /*4d10*/  UTCHMMA tmem[UR19], gdesc[UR24], tmem[UR8], tmem[UR34], idesc[UR35], UPT ;  /* 0x00ff2218130079ea */ /* 0x0003e2000b800008 */
[----:B------:R1:W-:Y:S01]  /*4d20*/  UTCBAR [UR4], URZ ;  /* 0x000000ff040073e9 */ /* 0x0003e200080000ff */
[----:B------:R-:W-:Y:S01]  /*4d30*/  NOP ;  /* 0x0000000000007918 */ /* 0x000fe20000000000 */
.L_x_7:
[----:B------:R-:W-:Y:S01]  /*4d40*/  SHF.R.S32.HI R54, RZ, 0x1f, R55 ;  /* 0x0000001fff367819 */ /* 0x000fe20000011437 */
[----:B-1----:R-:W-:Y:S01]  /*4d50*/  UMOV UR4, URZ ;  /* 0x000000ff00047c82 */ /* 0x002fe20008000000 */
[----:B------:R-:W-:Y:S01]  /*4d60*/  SHF.R.S32.HI R52, RZ, 0x1f, R53 ;  /* 0x0000001fff347819 */ /* 0x000fe20000011435 */
[----:B------:R-:W-:Y:S06]  /*4d70*/  BRA.U !UP1, `(.L_x_8) ;  /* 0x0000002109547547 */ /* 0x000fec000b800000 */
[----:B------:R-:W-:Y:S01]  /*4d80*/  SHF.L.U64.HI R156, R38, 0x1, R5 ;  /* 0x00000001269c7819 */ /* 0x000fe20000010205 */
[----:B------:R-:W-:Y:S01]  /*4d90*/  UIADD3.64 UR24, UPT, UPT, UR14, 0x2, URZ ;  /* 0x000000020e187897 */ /* 0x000fe2000fffe0ff */
[----:B------:R-:W-:Y:S01]  /*4da0*/  SHF.L.U64.HI R154, R45, 0x1, R154 ;  /* 0x000000012d9a7819 */ /* 0x000fe2000001029a */
[----:B------:R-:W-:Y:S01]  /*4db0*/  UIADD3.64 UR26, UPT, UPT, UR14, 0x4, URZ ;  /* 0x000000040e1a7897 */ /* 0x000fe2000fffe0ff */
[----:B------:R-:W-:Y:S01]  /*4dc0*/  SHF.L.U64.HI R152, R37, 0x1, R152 ;  /* 0x0000000125987819 */ /* 0x000fe20000010298 */
[----:B------:R-:W-:Y:S01]  /*4dd0*/  UMOV UR19, UR7 ;  /* 0x0000000700137c82 */ /* 0x000fe20008000000 */
[----:B------:R-:W-:Y:S01]  /*4de0*/  SHF.L.U64.HI R150, R42, 0x1, R7 ;  /* 0x000000012a967819 */ /* 0x000fe20000010207 */
[----:B------:R-:W-:Y:S01]  /*4df0*/  UMOV UR20, 0x1 ;  /* 0x0000000100147882 */ /* 0x000fe20000000000 */
[----:B------:R-:W-:Y:S01]  /*4e00*/  SHF.L.U64.HI R148, R149, 0x1, R148 ;  /* 0x0000000195947819 */ /* 0x000fe20000010294 */
[----:B------:R-:W-:Y:S01]  /*4e10*/  UMOV UR5, URZ ;  /* 0x000000ff00057c82 */ /* 0x000fe20008000000 */
[----:B------:R-:W-:-:S02]  /*4e20*/  SHF.L.U64.HI R146, R147, 0x1, R146 ;  /* 0x0000000193927819 */ /* 0x000fc40000010292 */
[----:B------:R-:W-:Y:S02]  /*4e30*/  SHF.L.U64.HI R144, R145, 0x1, R144 ;  /* 0x0000000191907819 */ /* 0x000fe40000010290 */
[----:B------:R-:W-:Y:S02]  /*4e40*/  SHF.L.U64.HI R142, R143, 0x1, R142 ;  /* 0x000000018f8e7819 */ /* 0x000fe4000001028e */
[----:B------:R-:W-:Y:S02]  /*4e50*/  SHF.L.U64.HI R140, R141, 0x1, R140 ;  /* 0x000000018d8c7819 */ /* 0x000fe4000001028c */
[----:B------:R-:W-:Y:S02]  /*4e60*/  SHF.L.U64.HI R138, R139, 0x1, R138 ;  /* 0x000000018b8a7819 */ /* 0x000fe4000001028a */
[----:B------:R-:W-:Y:S02]  /*4e70*/  SHF.L.U64.HI R136, R137, 0x1, R136 ;  /* 0x0000000189887819 */ /* 0x000fe40000010288 */
        /* <DEDUP_REMOVED lines=41> */
[----:B------:R-:W-:-:S07]  /*5110*/  SHF.L.U64.HI R52, R53, 0x1, R52 ;  /* 0x0000000135347819 */ /* 0x000fce0000010234 */
.L_x_11:
[C---:B------:R-:W-:Y:S02]  /*5120*/  ISETP.GT.AND P5, PT, R40.reuse, 0xb, PT ;  /* 0x0000000b2800780c */ /* 0x040fe40003fa4270 */
[----:B------:R-:W-:Y:S02]  /*5130*/  ISETP.GT.AND P3, PT, R40, 0xc, PT ;  /* 0x0000000c2800780c */ /* 0x000fe40003f64270 */
[-C--:B0-----:R-:W-:Y:S02]  /*5140*/  LEA R10, P2, R38, R50.reuse, 0x1 ;  /* 0x00000032260a7211 */ /* 0x081fe400078408ff */
[----:B------:R-:W-:Y:S02]  /*5150*/  LEA R4, P4, R45, R50, 0x1 ;  /* 0x000000322d047211 */ /* 0x000fe400078808ff */
[----:B------:R-:W-:Y:S01]  /*5160*/  PRMT R204, RZ, 0x7610, R204 ;  /* 0x00007610ffcc7816 */ /* 0x000fe200000000cc */
[C---:B------:R-:W-:Y:S01]  /*5170*/  IMAD.X R11, R51.reuse, 0x1, R156, P2 ;  /* 0x00000001330b7824 */ /* 0x040fe200010e069c */
[----:B------:R-:W-:Y:S01]  /*5180*/  ISETP.GT.AND P2, PT, R40, 0xd, PT ;  /* 0x0000000d2800780c */ /* 0x000fe20003f44270 */
[----:B------:R-:W-:Y:S01]  /*5190*/  IMAD.X R5, R51, 0x1, R154, P4 ;  /* 0x0000000133057824 */ /* 0x000fe200020e069a */
[----:B------:R-:W-:-:S02]  /*51a0*/  PRMT R202, RZ, 0x7610, R202 ;  /* 0x00007610ffca7816 */ /* 0x000fc400000000ca */
[----:B------:R-:W-:Y:S01]  /*51b0*/  ISETP.GT.AND P4, PT, R40, 0xe, PT ;  /* 0x0000000e2800780c */ /* 0x000fe20003f84270 */
[----:B------:R0:W5:Y:S01]  /*51c0*/  @P5 LDG.E.U16 R204, desc[UR22][R10.64] ;  /* 0x000000160acc5981 */ /* 0x000162000c1e1500 */
[-C--:B------:R-:W-:Y:S02]  /*51d0*/  LEA R8, P6, R37, R50.reuse, 0x1 ;  /* 0x0000003225087211 */ /* 0x080fe400078c08ff */
[----:B------:R-:W-:Y:S01]  /*51e0*/  LEA R6, P5, R42, R50, 0x1 ;  /* 0x000000322a067211 */ /* 0x000fe200078a08ff */
[----:B------:R1:W5:Y:S01]  /*51f0*/  @P3 LDG.E.U16 R202, desc[UR22][R4.64] ;  /* 0x0000001604ca3981 */ /* 0x000362000c1e1500 */
[----:B------:R-:W-:Y:S01]  /*5200*/  PRMT R203, RZ, 0x7610, R203 ;  /* 0x00007610ffcb7816 */ /* 0x000fe200000000cb */
[C---:B------:R-:W-:Y:S01]  /*5210*/  IMAD.X R9, R51.reuse, 0x1, R152, P6 ;  /* 0x0000000133097824 */ /* 0x040fe200030e0698 */
[----:B------:R-:W-:Y:S01]  /*5220*/  ISETP.GT.AND P3, PT, R40, 0xf, PT ;  /* 0x0000000f2800780c */ /* 0x000fe20003f64270 */
[----:B------:R-:W-:Y:S01]  /*5230*/  IMAD.X R7, R51, 0x1, R150, P5 ;  /* 0x0000000133077824 */ /* 0x000fe200028e0696 */
[----:B------:R-:W-:-:S02]  /*5240*/  PRMT R200, RZ, 0x7610, R200 ;  /* 0x00007610ffc87816 */ /* 0x000fc400000000c8 */
[-C--:B0-----:R-:W-:Y:S01]  /*5250*/  LEA R10, P6, R149, R50.reuse, 0x1 ;  /* 0x00000032950a7211 */ /* 0x081fe200078c08ff */
[----:B------:R0:W5:Y:S01]  /*5260*/  @P2 LDG.E.U16 R203, desc[UR22][R8.64] ;  /* 0x0000001608cb2981 */ /* 0x000162000c1e1500 */
[C---:B------:R-:W-:Y:S02]  /*5270*/  ISETP.GT.AND P2, PT, R40.reuse, 0x10, PT ;  /* 0x000000102800780c */ /* 0x040fe40003f44270 */
[----:B------:R-:W-:Y:S01]  /*5280*/  PRMT R201, RZ, 0x7610, R201 ;  /* 0x00007610ffc97816 */ /* 0x000fe200000000c9 */
[----:B------:R2:W5:Y:S01]  /*5290*/  @P4 LDG.E.U16 R200, desc[UR22][R6.64] ;  /* 0x0000001606c84981 */ /* 0x000562000c1e1500 */
[----:B------:R-:W-:Y:S01]  /*52a0*/  IMAD.X R11, R51, 0x1, R148, P6 ;  /* 0x00000001330b7824 */ /* 0x000fe200030e0694 */
[C---:B------:R-:W-:Y:S02]  /*52b0*/  ISETP.GT.AND P4, PT, R40.reuse, 0x11, PT ;  /* 0x000000112800780c */ /* 0x040fe40003f84270 */
[-C--:B-1----:R-:W-:Y:S02]  /*52c0*/  LEA R4, P5, R147, R50.reuse, 0x1 ;  /* 0x0000003293047211 */ /* 0x082fe400078a08ff */
[----:B0-----:R-:W-:Y:S01]  /*52d0*/  LEA R8, P6, R145, R50, 0x1 ;  /* 0x0000003291087211 */ /* 0x001fe200078c08ff */
[----:B------:R0:W5:Y:S01]  /*52e0*/  @P3 LDG.E.U16 R201, desc[UR22][R10.64] ;  /* 0x000000160ac93981 */ /* 0x000162000c1e1500 */
[----:B------:R-:W-:Y:S01]  /*52f0*/  PRMT R198, RZ, 0x7610, R198 ;  /* 0x00007610ffc67816 */ /* 0x000fe200000000c6 */
[C---:B------:R-:W-:Y:S01]  /*5300*/  IMAD.X R5, R51.reuse, 0x1, R146, P5 ;  /* 0x0000000133057824 */ /* 0x040fe200028e0692 */
[----:B------:R-:W-:Y:S01]  /*5310*/  ISETP.GT.AND P3, PT, R40, 0x12, PT ;  /* 0x000000122800780c */ /* 0x000fe20003f64270 */
[----:B------:R-:W-:Y:S01]  /*5320*/  IMAD.X R9, R51, 0x1, R144, P6 ;  /* 0x0000000133097824 */ /* 0x000fe200030e0690 */
[----:B------:R-:W-:-:S02]  /*5330*/  PRMT R199, RZ, 0x7610, R199 ;  /* 0x00007610ffc77816 */ /* 0x000fc400000000c7 */
[-C--:B--2---:R-:W-:Y:S01]  /*5340*/  LEA R6, P5, R143, R50.reuse, 0x1 ;  /* 0x000000328f067211 */ /* 0x084fe200078a08ff */
[----:B------:R1:W5:Y:S01]  /*5350*/  @P2 LDG.E.U16 R198, desc[UR22][R4.64] ;  /* 0x0000001604c62981 */ /* 0x000362000c1e1500 */
[C---:B------:R-:W-:Y:S02]  /*5360*/  ISETP.GT.AND P2, PT, R40.reuse, 0x13, PT ;  /* 0x000000132800780c */ /* 0x040fe40003f44270 */
[----:B------:R-:W-:Y:S01]  /*5370*/  PRMT R196, RZ, 0x7610, R196 ;  /* 0x00007610ffc47816 */ /* 0x000fe200000000c4 */
[----:B------:R2:W5:Y:S01]  /*5380*/  @P4 LDG.E.U16 R199, desc[UR22][R8.64] ;  /* 0x0000001608c74981 */ /* 0x000562000c1e1500 */
[----:B------:R-:W-:Y:S01]  /*5390*/  IMAD.X R7, R51, 0x1, R142, P5 ;  /* 0x0000000133077824 */ /* 0x000fe200028e068e */
[C---:B------:R-:W-:Y:S02]  /*53a0*/  ISETP.GT.AND P4, PT, R40.reuse, 0x14, PT ;  /* 0x000000142800780c */ /* 0x040fe40003f84270 */
[-C--:B0-----:R-:W-:Y:S02]  /*53b0*/  LEA R10, P6, R141, R50.reuse, 0x1 ;  /* 0x000000328d0a7211 */ /* 0x081fe400078c08ff */
[----:B-1----:R-:W-:Y:S01]  /*53c0*/  LEA R4, P5, R139, R50, 0x1 ;  /* 0x000000328b047211 */ /* 0x002fe200078a08ff */
        /* <DEDUP_REMOVED lines=25> */
[----:B------:R-:W5:Y:S01]  /*5560*/  @P4 LDG.E.U16 R190, desc[UR22][R10.64] ;  /* 0x000000160abe4981 */ /* 0x000f62000c1e1500 */
        /* <DEDUP_REMOVED lines=10> */
[-C--:B------:R-:W-:Y:S01]  /*5610*/  LEA R12, P6, R125, R50.reuse, 0x1 ;  /* 0x000000327d0c7211 */ /* 0x080fe200078c08ff */
[----:B------:R1:W5:Y:S01]  /*5620*/  @P2 LDG.E.U16 R187, desc[UR22][R8.64] ;  /* 0x0000001608bb2981 */ /* 0x000362000c1e1500 */
[C---:B------:R-:W-:Y:S02]  /*5630*/  ISETP.GT.AND P2, PT, R40.reuse, 0x1c, PT ;  /* 0x0000001c2800780c */ /* 0x040fe40003f44270 */
[-C--:B0-----:R-:W-:Y:S01]  /*5640*/  LEA R4, P5, R123, R50.reuse, 0x1 ;  /* 0x000000327b047211 */ /* 0x081fe200078a08ff */
[----:B------:R-:W5:Y:S01]  /*5650*/  @P4 LDG.E.U16 R17, desc[UR22][R6.64] ;  /* 0x0000001606114981 */ /* 0x000f62000c1e1500 */
[----:B------:R-:W-:Y:S01]  /*5660*/  PRMT R188, RZ, 0x7610, R188 ;  /* 0x00007610ffbc7816 */ /* 0x000fe200000000bc */
[C---:B------:R-:W-:Y:S01]  /*5670*/  IMAD.X R13, R51.reuse, 0x1, R124, P6 ;  /* 0x00000001330d7824 */ /* 0x040fe200030e067c */
[----:B------:R-:W-:Y:S01]  /*5680*/  ISETP.GT.AND P4, PT, R40, 0x1d, PT ;  /* 0x0000001d2800780c */ /* 0x000fe20003f84270 */
[----:B------:R-:W-:Y:S01]  /*5690*/  IMAD.X R5, R51, 0x1, R122, P5 ;  /* 0x0000000133057824 */ /* 0x000fe200028e067a */
[----:B------:R-:W-:-:S02]  /*56a0*/  LEA R10, P5, R121, R50, 0x1 ;  /* 0x00000032790a7211 */ /* 0x000fc400078a08ff */
[-C--:B-1----:R-:W-:Y:S01]  /*56b0*/  LEA R8, P6, R119, R50.reuse, 0x1 ;  /* 0x0000003277087211 */ /* 0x082fe200078c08ff */
[----:B------:R0:W5:Y:S01]  /*56c0*/  @P3 LDG.E.U16 R188, desc[UR22][R12.64] ;  /* 0x000000160cbc3981 */ /* 0x000162000c1e1500 */
[----:B------:R-:W-:Y:S02]  /*56d0*/  PRMT R18, RZ, 0x7610, R18 ;  /* 0x00007610ff127816 */ /* 0x000fe40000000012 */
[----:B------:R-:W-:Y:S01]  /*56e0*/  ISETP.GT.AND P3, PT, R40, 0x1e, PT ;  /* 0x0000001e2800780c */ /* 0x000fe20003f64270 */
[C---:B------:R-:W-:Y:S01]  /*56f0*/  IMAD.X R9, R51.reuse, 0x1, R118, P6 ;  /* 0x0000000133097824 */ /* 0x040fe200030e0676 */
[----:B------:R-:W-:Y:S01]  /*5700*/  PRMT R183, RZ, 0x7610, R183 ;  /* 0x00007610ffb77816 */ /* 0x000fe200000000b7 */
[----:B------:R-:W-:Y:S01]  /*5710*/  IMAD.X R11, R51, 0x1, R120, P5 ;  /* 0x00000001330b7824 */ /* 0x000fe200028e0678 */
[----:B------:R-:W5:Y:S01]  /*5720*/  @P2 LDG.E.U16 R18, desc[UR22][R4.64] ;  /* 0x0000001604122981 */ /* 0x000f62000c1e1500 */
[----:B0-----:R-:W-:-:S03]  /*5730*/  LEA R12, P6, R115, R50, 0x1 ;  /* 0x00000032730c7211 */ /* 0x001fc600078c08ff */
[----:B------:R0:W5:Y:S01]  /*5740*/  @P4 LDG.E.U16 R183, desc[UR22][R10.64] ;  /* 0x000000160ab74981 */ /* 0x000162000c1e1500 */
[C---:B------:R-:W-:Y:S02]  /*5750*/  ISETP.GT.AND P2, PT, R40.reuse, 0x1f, PT ;  /* 0x0000001f2800780c */ /* 0x040fe40003f44270 */
[----:B------:R-:W-:Y:S01]  /*5760*/  PRMT R186, RZ, 0x7610, R186 ;  /* 0x00007610ffba7816 */ /* 0x000fe200000000ba */
[----:B------:R-:W-:Y:S01]  /*5770*/  IMAD.X R13, R51, 0x1, R114, P6 ;  /* 0x00000001330d7824 */ /* 0x000fe200030e0672 */
[-C--:B------:R-:W-:Y:S02]  /*5780*/  LEA R6, P5, R117, R50.reuse, 0x1 ;  /* 0x0000003275067211 */ /* 0x080fe400078a08ff */
[----:B------:R-:W-:Y:S02]  /*5790*/  PRMT R19, RZ, 0x7610, R19 ;  /* 0x00007610ff137816 */ /* 0x000fe40000000013 */
[----:B------:R1:W5:Y:S01]  /*57a0*/  @P3 LDG.E.U16 R186, desc[UR22][R8.64] ;  /* 0x0000001608ba3981 */ /* 0x000362000c1e1500 */
[----:B0-----:R-:W-:Y:S01]  /*57b0*/  LEA R10, P6, R111, R50, 0x1 ;  /* 0x000000326f0a7211 */ /* 0x001fe200078c08ff */
[----:B------:R-:W-:Y:S01]  /*57c0*/  IMAD.X R7, R51, 0x1, R116, P5 ;  /* 0x0000000133077824 */ /* 0x000fe200028e0674 */
[----:B------:R-:W-:-:S03]  /*57d0*/  ISETP.GT.AND P4, PT, R40, 0x22, PT ;  /* 0x000000222800780c */ /* 0x000fc60003f84270 */
[----:B------:R-:W-:Y:S01]  /*57e0*/  IMAD.X R11, R51, 0x1, R110, P6 ;  /* 0x00000001330b7824 */ /* 0x000fe200030e066e */
[----:B------:R0:W5:Y:S01]  /*57f0*/  @P2 LDG.E.U16 R19, desc[UR22][R6.64] ;  /* 0x0000001606132981 */ /* 0x000162000c1e1500 */
[-C--:B-1----:R-:W-:Y:S02]  /*5800*/  LEA R8, P6, R109, R50.reuse, 0x1 ;  /* 0x000000326d087211 */ /* 0x082fe400078c08ff */
[C---:B------:R-:W-:Y:S02]  /*5810*/  ISETP.GT.AND P2, PT, R40.reuse, 0x21, PT ;  /* 0x000000212800780c */ /* 0x040fe40003f44270 */
[-C--:B------:R-:W-:Y:S01]  /*5820*/  LEA R4, P5, R113, R50.reuse, 0x1 ;  /* 0x0000003271047211 */ /* 0x080fe200078a08ff */
[----:B------:R-:W-:Y:S01]  /*5830*/  IMAD.X R9, R51, 0x1, R108, P6 ;  /* 0x0000000133097824 */ /* 0x000fe200030e066c */
[----:B0-----:R-:W-:Y:S02]  /*5840*/  LEA R6, P6, R107, R50, 0x1 ;  /* 0x000000326b067211 */ /* 0x001fe400078c08ff */
[----:B------:R-:W-:Y:S01]  /*5850*/  PRMT R21, RZ, 0x7610, R21 ;  /* 0x00007610ff157816 */ /* 0x000fe20000000015 */
[C---:B------:R-:W-:Y:S01]  /*5860*/  IMAD.X R5, R51.reuse, 0x1, R112, P5 ;  /* 0x0000000133057824 */ /* 0x040fe200028e0670 */
[C---:B------:R-:W-:Y:S01]  /*5870*/  ISETP.GT.AND P3, PT, R40.reuse, 0x20, PT ;  /* 0x000000202800780c */ /* 0x040fe20003f64270 */
[----:B------:R-:W-:Y:S01]  /*5880*/  IMAD.X R7, R51, 0x1, R106, P6 ;  /* 0x0000000133077824 */ /* 0x000fe200030e066a */
[----:B------:R-:W-:-:S02]  /*5890*/  ISETP.GT.AND P5, PT, R40, 0x25, PT ;  /* 0x000000252800780c */ /* 0x000fc40003fa4270 */
[-C--:B------:R-:W-:Y:S01]  /*58a0*/  LEA RZ, P6, R103, R50.reuse, 0x1 ;  /* 0x0000003267ff7211 */ /* 0x080fe200078c08ff */
[----:B------:R0:W5:Y:S01]  /*58b0*/  @P4 LDG.E.U16 R21, desc[UR22][R10.64] ;  /* 0x000000160a154981 */ /* 0x000162000c1e1500 */
[----:B------:R-:W-:Y:S02]  /*58c0*/  PRMT R20, RZ, 0x7610, R20 ;  /* 0x00007610ff147816 */ /* 0x000fe40000000014 */
[----:B------:R-:W-:Y:S02]  /*58d0*/  LEA RZ, P4, R105, R50, 0x1 ;  /* 0x0000003269ff7211 */ /* 0x000fe400078808ff */
[----:B------:R-:W-:Y:S02]  /*58e0*/  PRMT R179, RZ, 0x7610, R179 ;  /* 0x00007610ffb37816 */ /* 0x000fe400000000b3 */
[----:B------:R1:W5:Y:S01]  /*58f0*/  @P2 LDG.E.U16 R20, desc[UR22][R4.64] ;  /* 0x0000001604142981 */ /* 0x000362000c1e1500 */
[----:B------:R-:W-:Y:S01]  /*5900*/  PRMT R177, RZ, 0x7610, R177 ;  /* 0x00007610ffb17816 */ /* 0x000fe200000000b1 */
[----:B0-----:R-:W-:Y:S01]  /*5910*/  IMAD.X R11, R51, 0x1, R102, P6 ;  /* 0x00000001330b7824 */ /* 0x001fe200030e0666 */
[C---:B------:R-:W-:Y:S01]  /*5920*/  ISETP.GT.AND P6, PT, R40.reuse, 0x28, PT ;  /* 0x000000282800780c */ /* 0x040fe20003fc4270 */
[----:B------:R-:W5:Y:S01]  /*5930*/  @P3 LDG.E.U16 R179, desc[UR22][R12.64] ;  /* 0x000000160cb33981 */ /* 0x000f62000c1e1500 */
[----:B------:R-:W-:Y:S01]  /*5940*/  ISETP.GT.AND P2, PT, R40, 0x23, PT ;  /* 0x000000232800780c */ /* 0x000fe20003f44270 */
[----:B-1----:R-:W-:-:S02]  /*5950*/  IMAD R4, R105, 0x2, R50 ;  /* 0x0000000269047824 */ /* 0x002fc400078e0232 */
[----:B------:R-:W-:Y:S01]  /*5960*/  IMAD.X R5, R51, 0x1, R104, P4 ;  /* 0x0000000133057824 */ /* 0x000fe200020e0668 */
[----:B------:R-:W-:Y:S02]  /*5970*/  LEA RZ, P4, R99, R50, 0x1 ;  /* 0x0000003263ff7211 */ /* 0x000fe400078808ff */
[----:B------:R-:W-:Y:S02]  /*5980*/  ISETP.GT.AND P3, PT, R40, 0x24, PT ;  /* 0x000000242800780c */ /* 0x000fe40003f64270 */
[----:B------:R0:W5:Y:S01]  /*5990*/  @P5 LDG.E.U16 R177, desc[UR22][R4.64] ;  /* 0x0000001604b15981 */ /* 0x000162000c1e1500 */
[----:B------:R-:W-:Y:S02]  /*59a0*/  PRMT R24, RZ, 0x7610, R24 ;  /* 0x00007610ff187816 */ /* 0x000fe40000000018 */
[----:B------:R-:W-:Y:S02]  /*59b0*/  PRMT R182, RZ, 0x7610, R182 ;  /* 0x00007610ffb67816 */ /* 0x000fe400000000b6 */
[----:B------:R-:W-:-:S04]  /*59c0*/  PRMT R22, RZ, 0x7610, R22 ;  /* 0x00007610ff167816 */ /* 0x000fc80000000016 */
[----:B------:R1:W5:Y:S01]  /*59d0*/  @P2 LDG.E.U16 R182, desc[UR22][R8.64] ;  /* 0x0000001608b62981 */ /* 0x000362000c1e1500 */
[----:B0-----:R-:W-:Y:S02]  /*59e0*/  IMAD R4, R99, 0x2, R50 ;  /* 0x0000000263047824 */ /* 0x001fe400078e0232 */
[----:B------:R-:W-:Y:S01]  /*59f0*/  IMAD.X R5, R51, 0x1, R98, P4 ;  /* 0x0000000133057824 */ /* 0x000fe200020e0662 */
[----:B------:R-:W5:Y:S04]  /*5a00*/  @P3 LDG.E.U16 R22, desc[UR22][R6.64] ;  /* 0x0000001606163981 */ /* 0x000f68000c1e1500 */
[----:B------:R0:W5:Y:S01]  /*5a10*/  @P6 LDG.E.U16 R24, desc[UR22][R4.64] ;  /* 0x0000001604186981 */ /* 0x000162000c1e1500 */
[----:B------:R-:W-:Y:S02]  /*5a20*/  LEA RZ, P6, R97, R50, 0x1 ;  /* 0x0000003261ff7211 */ /* 0x000fe400078c08ff */
[----:B------:R-:W-:-:S03]  /*5a30*/  ISETP.GT.AND P3, PT, R40, 0x26, PT ;  /* 0x000000262800780c */ /* 0x000fc60003f64270 */
[----:B-1----:R-:W-:Y:S01]  /*5a40*/  IMAD.X R9, R51, 0x1, R96, P6 ;  /* 0x0000000133097824 */ /* 0x002fe200030e0660 */
[C---:B------:R-:W-:Y:S02]  /*5a50*/  ISETP.GT.AND P6, PT, R40.reuse, 0x2b, PT ;  /* 0x0000002b2800780c */ /* 0x040fe40003fc4270 */
[----:B------:R-:W-:Y:S01]  /*5a60*/  LEA RZ, P4, R93, R50, 0x1 ;  /* 0x000000325dff7211 */ /* 0x000fe200078808ff */
[----:B------:R-:W-:Y:S01]  /*5a70*/  IMAD R10, R103, 0x2, R50 ;  /* 0x00000002670a7824 */ /* 0x000fe200078e0232 */
[----:B------:R-:W-:Y:S01]  /*5a80*/  PRMT R180, RZ, 0x7610, R180 ;  /* 0x00007610ffb47816 */ /* 0x000fe200000000b4 */
[----:B0-----:R-:W-:Y:S01]  /*5a90*/  IMAD R4, R93, 0x2, R50 ;  /* 0x000000025d047824 */ /* 0x001fe200078e0232 */
[----:B------:R-:W-:Y:S01]  /*5aa0*/  PRMT R32, RZ, 0x7610, R32 ;  /* 0x00007610ff207816 */ /* 0x000fe20000000020 */
[----:B------:R-:W-:Y:S01]  /*5ab0*/  IMAD.X R5, R51, 0x1, R92, P4 ;  /* 0x0000000133057824 */ /* 0x000fe200020e065c */
[C---:B------:R-:W-:Y:S02]  /*5ac0*/  ISETP.GT.AND P2, PT, R40.reuse, 0x27, PT ;  /* 0x000000272800780c */ /* 0x040fe40003f44270 */
[----:B------:R0:W5:Y:S01]  /*5ad0*/  @P3 LDG.E.U16 R180, desc[UR22][R10.64] ;  /* 0x000000160ab43981 */ /* 0x000162000c1e1500 */
[----:B------:R-:W-:-:S03]  /*5ae0*/  ISETP.GT.AND P3, PT, R40, 0x29, PT ;  /* 0x000000292800780c */ /* 0x000fc60003f64270 */
[----:B------:R-:W5:Y:S01]  /*5af0*/  @P6 LDG.E.U16 R32, desc[UR22][R4.64] ;  /* 0x0000001604206981 */ /* 0x000f62000c1e1500 */
[-C--:B------:R-:W-:Y:S02]  /*5b00*/  LEA RZ, P6, R91, R50.reuse, 0x1 ;  /* 0x000000325bff7211 */ /* 0x080fe400078c08ff */
[CC--:B------:R-:W-:Y:S01]  /*5b10*/  LEA RZ, P5, R101.reuse, R50.reuse, 0x1 ;  /* 0x0000003265ff7211 */ /* 0x0c0fe200078a08ff */
[----:B------:R-:W-:Y:S01]  /*5b20*/  IMAD R6, R101, 0x2, R50 ;  /* 0x0000000265067824 */ /* 0x000fe200078e0232 */
[----:B------:R-:W-:Y:S01]  /*5b30*/  PRMT R23, RZ, 0x7610, R23 ;  /* 0x00007610ff177816 */ /* 0x000fe20000000017 */
[C---:B0-----:R-:W-:Y:S01]  /*5b40*/  IMAD.X R11, R51.reuse, 0x1, R90, P6 ;  /* 0x00000001330b7824 */ /* 0x041fe200030e065a */
[----:B------:R-:W-:Y:S01]  /*5b50*/  ISETP.GT.AND P6, PT, R40, 0x2e, PT ;  /* 0x0000002e2800780c */ /* 0x000fe20003fc4270 */
[----:B------:R-:W-:Y:S01]  /*5b60*/  IMAD.X R7, R51, 0x1, R100, P5 ;  /* 0x0000000133077824 */ /* 0x000fe200028e0664 */
[----:B------:R-:W-:Y:S01]  /*5b70*/  PRMT R33, RZ, 0x7610, R33 ;  /* 0x00007610ff217816 */ /* 0x000fe20000000021 */
[----:B------:R-:W-:Y:S01]  /*5b80*/  IMAD R8, R97, 0x2, R50 ;  /* 0x0000000261087824 */ /* 0x000fe200078e0232 */
[----:B------:R-:W-:-:S02]  /*5b90*/  LEA RZ, P4, R87, R50, 0x1 ;  /* 0x0000003257ff7211 */ /* 0x000fc400078808ff */
[----:B------:R-:W5:Y:S01]  /*5ba0*/  @P2 LDG.E.U16 R23, desc[UR22][R6.64] ;  /* 0x0000001606172981 */ /* 0x000f62000c1e1500 */
[----:B------:R-:W-:Y:S02]  /*5bb0*/  ISETP.GT.AND P2, PT, R40, 0x2a, PT ;  /* 0x0000002a2800780c */ /* 0x000fe40003f44270 */
[----:B------:R-:W-:Y:S01]  /*5bc0*/  PRMT R27, RZ, 0x7610, R27 ;  /* 0x00007610ff1b7816 */ /* 0x000fe2000000001b */
[----:B------:R0:W5:Y:S01]  /*5bd0*/  @P3 LDG.E.U16 R33, desc[UR22][R8.64] ;  /* 0x0000001608213981 */ /* 0x000162000c1e1500 */
[----:B------:R-:W-:Y:S02]  /*5be0*/  LEA RZ, P5, R95, R50, 0x1 ;  /* 0x000000325fff7211 */ /* 0x000fe400078a08ff */
[----:B------:R-:W-:Y:S01]  /*5bf0*/  PRMT R25, RZ, 0x7610, R25 ;  /* 0x00007610ff197816 */ /* 0x000fe20000000019 */
[----:B0-----:R-:W-:Y:S02]  /*5c00*/  IMAD R8, R87, 0x2, R50 ;  /* 0x0000000257087824 */ /* 0x001fe400078e0232 */
[----:B------:R-:W-:-:S02]  /*5c10*/  IMAD.X R9, R51, 0x1, R86, P4 ;  /* 0x0000000133097824 */ /* 0x000fc400020e0656 */
[----:B------:R-:W-:Y:S02]  /*5c20*/  IMAD R6, R95, 0x2, R50 ;  /* 0x000000025f067824 */ /* 0x000fe400078e0232 */
[----:B------:R-:W-:Y:S01]  /*5c30*/  IMAD.X R7, R51, 0x1, R94, P5 ;  /* 0x0000000133077824 */ /* 0x000fe200028e065e */
[----:B------:R-:W5:Y:S01]  /*5c40*/  @P6 LDG.E.U16 R27, desc[UR22][R8.64] ;  /* 0x00000016081b6981 */ /* 0x000f62000c1e1500 */
[----:B------:R-:W-:Y:S02]  /*5c50*/  LEA RZ, P6, R85, R50, 0x1 ;  /* 0x0000003255ff7211 */ /* 0x000fe400078c08ff */
[C---:B------:R-:W-:Y:S01]  /*5c60*/  ISETP.GT.AND P3, PT, R40.reuse, 0x2c, PT ;  /* 0x0000002c2800780c */ /* 0x040fe20003f64270 */
[----:B------:R0:W5:Y:S01]  /*5c70*/  @P2 LDG.E.U16 R25, desc[UR22][R6.64] ;  /* 0x0000001606192981 */ /* 0x000162000c1e1500 */
[C---:B------:R-:W-:Y:S01]  /*5c80*/  ISETP.GT.AND P2, PT, R40.reuse, 0x2d, PT ;  /* 0x0000002d2800780c */ /* 0x040fe20003f44270 */
[----:B------:R-:W-:Y:S01]  /*5c90*/  IMAD.X R5, R51, 0x1, R84, P6 ;  /* 0x0000000133057824 */ /* 0x000fe200030e0654 */
[----:B------:R-:W-:-:S02]  /*5ca0*/  ISETP.GT.AND P6, PT, R40, 0x31, PT ;  /* 0x000000312800780c */ /* 0x000fc40003fc4270 */
[-C--:B------:R-:W-:Y:S02]  /*5cb0*/  LEA RZ, P5, R89, R50.reuse, 0x1 ;  /* 0x0000003259ff7211 */ /* 0x080fe400078a08ff */
[----:B------:R-:W-:Y:S01]  /*5cc0*/  LEA RZ, P4, R81, R50, 0x1 ;  /* 0x0000003251ff7211 */ /* 0x000fe200078808ff */
[----:B------:R-:W-:Y:S01]  /*5cd0*/  IMAD R10, R91, 0x2, R50 ;  /* 0x000000025b0a7824 */ /* 0x000fe200078e0232 */
[----:B------:R-:W-:Y:S01]  /*5ce0*/  PRMT R26, RZ, 0x7610, R26 ;  /* 0x00007610ff1a7816 */ /* 0x000fe2000000001a */
[----:B0-----:R-:W-:Y:S01]  /*5cf0*/  IMAD R6, R89, 0x2, R50 ;  /* 0x0000000259067824 */ /* 0x001fe200078e0232 */
[----:B------:R-:W-:Y:S01]  /*5d00*/  PRMT R31, RZ, 0x7610, R31 ;  /* 0x00007610ff1f7816 */ /* 0x000fe2000000001f */
[----:B------:R-:W-:Y:S01]  /*5d10*/  IMAD.X R7, R51, 0x1, R88, P5 ;  /* 0x0000000133077824 */ /* 0x000fe200028e0658 */
[----:B------:R-:W-:Y:S01]  /*5d20*/  PRMT R29, RZ, 0x7610, R29 ;  /* 0x00007610ff1d7816 */ /* 0x000fe2000000001d */
[----:B------:R-:W-:Y:S01]  /*5d30*/  IMAD R8, R81, 0x2, R50 ;  /* 0x0000000251087824 */ /* 0x000fe200078e0232 */
[----:B------:R0:W5:Y:S01]  /*5d40*/  @P3 LDG.E.U16 R26, desc[UR22][R10.64] ;  /* 0x000000160a1a3981 */ /* 0x000162000c1e1500 */
[----:B------:R-:W-:Y:S01]  /*5d50*/  IMAD.X R9, R51, 0x1, R80, P4 ;  /* 0x0000000133097824 */ /* 0x000fe200020e0650 */
[----:B------:R-:W-:-:S02]  /*5d60*/  ISETP.GT.AND P3, PT, R40, 0x2f, PT ;  /* 0x0000002f2800780c */ /* 0x000fc40003f64270 */
[----:B------:R1:W5:Y:S01]  /*5d70*/  @P2 LDG.E.U16 R31, desc[UR22][R6.64] ;  /* 0x00000016061f2981 */ /* 0x000362000c1e1500 */
[----:B------:R-:W-:-:S03]  /*5d80*/  ISETP.GT.AND P2, PT, R40, 0x30, PT ;  /* 0x000000302800780c */ /* 0x000fc60003f44270 */
[----:B------:R-:W5:Y:S01]  /*5d90*/  @P6 LDG.E.U16 R29, desc[UR22][R8.64] ;  /* 0x00000016081d6981 */ /* 0x000f62000c1e1500 */
[-C--:B------:R-:W-:Y:S02]  /*5da0*/  LEA RZ, P6, R79, R50.reuse, 0x1 ;  /* 0x000000324fff7211 */ /* 0x080fe400078c08ff */
[-C--:B------:R-:W-:Y:S01]  /*5db0*/  LEA RZ, P5, R83, R50.reuse, 0x1 ;  /* 0x0000003253ff7211 */ /* 0x080fe200078a08ff */
[----:B------:R-:W-:Y:S01]  /*5dc0*/  IMAD R4, R85, 0x2, R50 ;  /* 0x0000000255047824 */ /* 0x000fe200078e0232 */
[----:B------:R-:W-:Y:S01]  /*5dd0*/  PRMT R30, RZ, 0x7610, R30 ;  /* 0x00007610ff1e7816 */ /* 0x000fe2000000001e */
[----:B0-----:R-:W-:Y:S01]  /*5de0*/  IMAD.X R11, R51, 0x1, R78, P6 ;  /* 0x00000001330b7824 */ /* 0x001fe200030e064e */
[C---:B------:R-:W-:Y:S01]  /*5df0*/  ISETP.GT.AND P6, PT, R40.reuse, 0x34, PT ;  /* 0x000000342800780c */ /* 0x040fe20003fc4270 */
[----:B-1----:R-:W-:Y:S01]  /*5e00*/  IMAD R6, R83, 0x2, R50 ;  /* 0x0000000253067824 */ /* 0x002fe200078e0232 */
[----:B------:R-:W-:Y:S01]  /*5e10*/  PRMT R28, RZ, 0x7610, R28 ;  /* 0x00007610ff1c7816 */ /* 0x000fe2000000001c */
[----:B------:R-:W-:Y:S01]  /*5e20*/  IMAD.X R7, R51, 0x1, R82, P5 ;  /* 0x0000000133077824 */ /* 0x000fe200028e0652 */
[----:B------:R-:W-:Y:S01]  /*5e30*/  LEA RZ, P4, R75, R50, 0x1 ;  /* 0x000000324bff7211 */ /* 0x000fe200078808ff */
[----:B------:R-:W5:Y:S01]  /*5e40*/  @P3 LDG.E.U16 R30, desc[UR22][R4.64] ;  /* 0x00000016041e3981 */ /* 0x000f62000c1e1500 */
[----:B------:R-:W-:-:S02]  /*5e50*/  ISETP.GT.AND P3, PT, R40, 0x32, PT ;  /* 0x000000322800780c */ /* 0x000fc40003f64270 */
[----:B------:R-:W-:Y:S01]  /*5e60*/  PRMT R34, RZ, 0x7610, R34 ;  /* 0x00007610ff227816 */ /* 0x000fe20000000022 */
[----:B------:R0:W5:Y:S01]  /*5e70*/  @P2 LDG.E.U16 R28, desc[UR22][R6.64] ;  /* 0x00000016061c2981 */ /* 0x000162000c1e1500 */
[----:B------:R-:W-:Y:S02]  /*5e80*/  ISETP.GT.AND P2, PT, R40, 0x33, PT ;  /* 0x000000332800780c */ /* 0x000fe40003f44270 */
[----:B------:R-:W-:Y:S01]  /*5e90*/  LEA RZ, P5, R77, R50, 0x1 ;  /* 0x000000324dff7211 */ /* 0x000fe200078a08ff */
[----:B------:R-:W-:Y:S01]  /*5ea0*/  IMAD R10, R79, 0x2, R50 ;  /* 0x000000024f0a7824 */ /* 0x000fe200078e0232 */
[----:B------:R-:W-:Y:S01]  /*5eb0*/  PRMT R178, RZ, 0x7610, R178 ;  /* 0x00007610ffb27816 */ /* 0x000fe200000000b2 */
[----:B0-----:R-:W-:Y:S01]  /*5ec0*/  IMAD R6, R75, 0x2, R50 ;  /* 0x000000024b067824 */ /* 0x001fe200078e0232 */
[----:B------:R-:W-:Y:S01]  /*5ed0*/  PRMT R35, RZ, 0x7610, R35 ;  /* 0x00007610ff237816 */ /* 0x000fe20000000023 */
[----:B------:R-:W-:-:S03]  /*5ee0*/  IMAD.X R7, R51, 0x1, R74, P4 ;  /* 0x0000000133077824 */ /* 0x000fc600020e064a */
[----:B------:R-:W5:Y:S01]  /*5ef0*/  @P3 LDG.E.U16 R178, desc[UR22][R10.64] ;  /* 0x000000160ab23981 */ /* 0x000f62000c1e1500 */
[----:B------:R-:W-:-:S03]  /*5f00*/  IMAD R4, R77, 0x2, R50 ;  /* 0x000000024d047824 */ /* 0x000fc600078e0232 */
[----:B------:R0:W5:Y:S01]  /*5f10*/  @P6 LDG.E.U16 R34, desc[UR22][R6.64] ;  /* 0x0000001606226981 */ /* 0x000162000c1e1500 */
[----:B------:R-:W-:Y:S01]  /*5f20*/  LEA RZ, P6, R73, R50, 0x1 ;  /* 0x0000003249ff7211 */ /* 0x000fe200078c08ff */
[----:B------:R-:W-:Y:S01]  /*5f30*/  IMAD.X R5, R51, 0x1, R76, P5 ;  /* 0x0000000133057824 */ /* 0x000fe200028e064c */
[----:B------:R-:W-:-:S03]  /*5f40*/  ISETP.GT.AND P3, PT, R40, 0x35, PT ;  /* 0x000000352800780c */ /* 0x000fc60003f64270 */
[----:B------:R-:W-:Y:S01]  /*5f50*/  IMAD.X R9, R51, 0x1, R72, P6 ;  /* 0x0000000133097824 */ /* 0x000fe200030e0648 */
[C---:B------:R-:W-:Y:S01]  /*5f60*/  ISETP.GT.AND P6, PT, R40.reuse, 0x37, PT ;  /* 0x000000372800780c */ /* 0x040fe20003fc4270 */
[----:B------:R1:W5:Y:S01]  /*5f70*/  @P2 LDG.E.U16 R35, desc[UR22][R4.64] ;  /* 0x0000001604232981 */ /* 0x000362000c1e1500 */
[C---:B------:R-:W-:Y:S02]  /*5f80*/  ISETP.GT.AND P2, PT, R40.reuse, 0x36, PT ;  /* 0x000000362800780c */ /* 0x040fe40003f44270 */
[-C--:B------:R-:W-:Y:S02]  /*5f90*/  LEA RZ, P4, R69, R50.reuse, 0x1 ;  /* 0x0000003245ff7211 */ /* 0x080fe400078808ff */
[----:B------:R-:W-:Y:S01]  /*5fa0*/  LEA RZ, P5, R71, R50, 0x1 ;  /* 0x0000003247ff7211 */ /* 0x000fe200078a08ff */
[--C-:B------:R-:W-:Y:S01]  /*5fb0*/  IMAD R8, R73, 0x2, R50.reuse ;  /* 0x0000000249087824 */ /* 0x100fe200078e0232 */
[----:B------:R-:W-:Y:S01]  /*5fc0*/  PRMT R185, RZ, 0x7610, R185 ;  /* 0x00007610ffb97816 */ /* 0x000fe200000000b9 */
[----:B0-----:R-:W-:Y:S01]  /*5fd0*/  IMAD R6, R69, 0x2, R50 ;  /* 0x0000000245067824 */ /* 0x001fe200078e0232 */
[----:B------:R-:W-:Y:S01]  /*5fe0*/  PRMT R181, RZ, 0x7610, R181 ;  /* 0x00007610ffb57816 */ /* 0x000fe200000000b5 */
[----:B------:R-:W-:Y:S01]  /*5ff0*/  IMAD.X R7, R51, 0x1, R68, P4 ;  /* 0x0000000133077824 */ /* 0x000fe200020e0644 */
[----:B------:R-:W-:Y:S01]  /*6000*/  PRMT R184, RZ, 0x7610, R184 ;  /* 0x00007610ffb87816 */ /* 0x000fe200000000b8 */
[----:B-1----:R-:W-:Y:S01]  /*6010*/  IMAD R4, R71, 0x2, R50 ;  /* 0x0000000247047824 */ /* 0x002fe200078e0232 */
[----:B------:R-:W5:Y:S01]  /*6020*/  @P3 LDG.E.U16 R185, desc[UR22][R8.64] ;  /* 0x0000001608b93981 */ /* 0x000f62000c1e1500 */
[----:B------:R-:W-:Y:S01]  /*6030*/  IMAD.X R5, R51, 0x1, R70, P5 ;  /* 0x0000000133057824 */ /* 0x000fe200028e0646 */
[----:B------:R-:W-:-:S02]  /*6040*/  ISETP.GT.AND P3, PT, R40, 0x38, PT ;  /* 0x000000382800780c */ /* 0x000fc40003f64270 */
[----:B------:R-:W5:Y:S01]  /*6050*/  @P6 LDG.E.U16 R181, desc[UR22][R6.64] ;  /* 0x0000001606b56981 */ /* 0x000f62000c1e1500 */
[----:B------:R-:W-:-:S03]  /*6060*/  LEA RZ, P6, R67, R50, 0x1 ;  /* 0x0000003243ff7211 */ /* 0x000fc600078c08ff */
[----:B------:R0:W5:Y:S01]  /*6070*/  @P2 LDG.E.U16 R184, desc[UR22][R4.64] ;  /* 0x0000001604b82981 */ /* 0x000162000c1e1500 */
[C---:B------:R-:W-:Y:S01]  /*6080*/  ISETP.GT.AND P2, PT, R40.reuse, 0x39, PT ;  /* 0x000000392800780c */ /* 0x040fe20003f44270 */
[----:B------:R-:W-:Y:S01]  /*6090*/  IMAD.X R11, R51, 0x1, R66, P6 ;  /* 0x00000001330b7824 */ /* 0x000fe200030e0642 */
[-C--:B------:R-:W-:Y:S02]  /*60a0*/  LEA RZ, P5, R65, R50.reuse, 0x1 ;  /* 0x0000003241ff7211 */ /* 0x080fe400078a08ff */
[----:B------:R-:W-:Y:S01]  /*60b0*/  ISETP.GT.AND P6, PT, R40, 0x3a, PT ;  /* 0x0000003a2800780c */ /* 0x000fe20003fc4270 */
[----:B------:R-:W-:Y:S01]  /*60c0*/  IMAD R10, R67, 0x2, R50 ;  /* 0x00000002430a7824 */ /* 0x000fe200078e0232 */
[----:B------:R-:W-:Y:S02]  /*60d0*/  PRMT R194, RZ, 0x7610, R194 ;  /* 0x00007610ffc27816 */ /* 0x000fe400000000c2 */
[----:B------:R-:W-:Y:S02]  /*60e0*/  SHF.R.S32.HI R12, RZ, 0x1f, R49 ;  /* 0x0000001fff0c7819 */ /* 0x000fe40000011431 */
[-C--:B------:R-:W-:Y:S01]  /*60f0*/  LEA RZ, P4, R63, R50.reuse, 0x1 ;  /* 0x000000323fff7211 */ /* 0x080fe200078808ff */
[----:B0-----:R-:W-:Y:S01]  /*6100*/  IMAD R4, R65, 0x2, R50 ;  /* 0x0000000241047824 */ /* 0x001fe200078e0232 */
[----:B------:R-:W-:Y:S01]  /*6110*/  PRMT R195, RZ, 0x7610, R195 ;  /* 0x00007610ffc37816 */ /* 0x000fe200000000c3 */
[----:B------:R-:W-:Y:S01]  /*6120*/  IMAD.X R5, R51, 0x1, R64, P5 ;  /* 0x0000000133057824 */ /* 0x000fe200028e0640 */
[----:B------:R-:W-:Y:S01]  /*6130*/  SHF.R.S32.HI R206, RZ, 0x1f, R43 ;  /* 0x0000001fffce7819 */ /* 0x000fe2000001142b */
[----:B------:R-:W5:Y:S01]  /*6140*/  @P3 LDG.E.U16 R194, desc[UR22][R10.64] ;  /* 0x000000160ac23981 */ /* 0x000f62000c1e1500 */
[----:B------:R-:W-:-:S02]  /*6150*/  LEA R8, P5, R49, R50, 0x1 ;  /* 0x0000003231087211 */ /* 0x000fc400078a08ff */
[----:B------:R-:W-:Y:S01]  /*6160*/  SHF.L.U64.HI R14, R49, 0x1, R12 ;  /* 0x00000001310e7819 */ /* 0x000fe2000001020c */
[----:B------:R-:W-:Y:S01]  /*6170*/  IMAD.X R7, R51, 0x1, R62, P4 ;  /* 0x0000000133077824 */ /* 0x000fe200020e063e */
[----:B------:R-:W-:Y:S01]  /*6180*/  PRMT R191, RZ, 0x7610, R191 ;  /* 0x00007610ffbf7816 */ /* 0x000fe200000000bf */
[----:B------:R-:W-:Y:S01]  /*6190*/  IMAD R6, R63, 0x2, R50 ;  /* 0x000000023f067824 */ /* 0x000fe200078e0232 */
[C---:B------:R-:W-:Y:S01]  /*61a0*/  ISETP.GT.AND P3, PT, R40.reuse, 0x2, PT ;  /* 0x000000022800780c */ /* 0x040fe20003f64270 */
[----:B------:R0:W5:Y:S01]  /*61b0*/  @P2 LDG.E.U16 R195, desc[UR22][R4.64] ;  /* 0x0000001604c32981 */ /* 0x000162000c1e1500 */
[CC--:B------:R-:W-:Y:S02]  /*61c0*/  LEA R12, P4, R43.reuse, R50.reuse, 0x1 ;  /* 0x000000322b0c7211 */ /* 0x0c0fe400078808ff */
[----:B------:R-:W-:Y:S01]  /*61d0*/  SHF.L.U64.HI R208, R43, 0x1, R206 ;  /* 0x000000012bd07819 */ /* 0x000fe200000102ce */
[C---:B------:R-:W-:Y:S01]  /*61e0*/  IMAD.X R9, R51.reuse, 0x1, R14, P5 ;  /* 0x0000000133097824 */ /* 0x040fe200028e060e */
[----:B------:R-:W-:Y:S01]  /*61f0*/  ISETP.GT.AND P5, PT, R40, 0x4, PT ;  /* 0x000000042800780c */ /* 0x000fe20003fa4270 */
[----:B------:R1:W5:Y:S01]  /*6200*/  @P6 LDG.E.U16 R191, desc[UR22][R6.64] ;  /* 0x0000001606bf6981 */ /* 0x000362000c1e1500 */
[----:B0-----:R-:W-:Y:S01]  /*6210*/  SHF.R.S32.HI R5, RZ, 0x1f, R48 ;  /* 0x0000001fff057819 */ /* 0x001fe20000011430 */
[----:B------:R-:W-:Y:S01]  /*6220*/  IMAD.X R13, R51, 0x1, R208, P4 ;  /* 0x00000001330d7824 */ /* 0x000fe200020e06d0 */
[----:B------:R-:W-:-:S02]  /*6230*/  LEA R4, P4, R48, R50, 0x1 ;  /* 0x0000003230047211 */ /* 0x000fc400078808ff */
[----:B------:R-:W-:Y:S02]  /*6240*/  PRMT R206, RZ, 0x7610, R206 ;  /* 0x00007610ffce7816 */ /* 0x000fe400000000ce */
[----:B-1----:R-:W-:Y:S02]  /*6250*/  SHF.L.U64.HI R6, R48, 0x1, R5 ;  /* 0x0000000130067819 */ /* 0x002fe40000010205 */
[----:B------:R-:W-:Y:S02]  /*6260*/  PRMT R209, RZ, 0x7610, R209 ;  /* 0x00007610ffd17816 */ /* 0x000fe400000000d1 */
[----:B------:R0:W2:Y:S01]  /*6270*/  @P3 LDG.E.U16 R206, desc[UR22][R8.64] ;  /* 0x0000001608ce3981 */ /* 0x0000a2000c1e1500 */
[----:B------:R-:W-:Y:S01]  /*6280*/  IMAD.X R5, R51, 0x1, R6, P4 ;  /* 0x0000000133057824 */ /* 0x000fe200020e0606 */
[----:B------:R-:W-:Y:S02]  /*6290*/  SHF.R.S32.HI R7, RZ, 0x1f, R46 ;  /* 0x0000001fff077819 */ /* 0x000fe4000001142e */
[----:B------:R-:W-:-:S02]  /*62a0*/  ISETP.GT.AND P2, PT, R40, 0x3, PT ;  /* 0x000000032800780c */ /* 0x000fc40003f44270 */
[----:B------:R-:W-:Y:S01]  /*62b0*/  ISETP.GT.AND P3, PT, R40, 0x5, PT ;  /* 0x000000052800780c */ /* 0x000fe20003f64270 */
[----:B------:R-:W3:Y:S01]  /*62c0*/  @P5 LDG.E.U16 R209, desc[UR22][R4.64] ;  /* 0x0000001604d15981 */ /* 0x000ee2000c1e1500 */
[C---:B------:R-:W-:Y:S02]  /*62d0*/  LEA R6, P5, R46.reuse, R50, 0x1 ;  /* 0x000000322e067211 */ /* 0x040fe400078a08ff */
[----:B------:R-:W-:Y:S02]  /*62e0*/  SHF.L.U64.HI R10, R46, 0x1, R7 ;  /* 0x000000012e0a7819 */ /* 0x000fe40000010207 */
[----:B------:R-:W-:Y:S02]  /*62f0*/  PRMT R207, RZ, 0x7610, R207 ;  /* 0x00007610ffcf7816 */ /* 0x000fe400000000cf */
[----:B------:R-:W-:Y:S01]  /*6300*/  PRMT R210, RZ, 0x7610, R210 ;  /* 0x00007610ffd27816 */ /* 0x000fe200000000d2 */
[----:B------:R-:W-:-:S03]  /*6310*/  IMAD.X R7, R51, 0x1, R10, P5 ;  /* 0x0000000133077824 */ /* 0x000fc600028e060a */
[----:B------:R1:W2:Y:S04]  /*6320*/  @P2 LDG.E.U16 R207, desc[UR22][R12.64] ;  /* 0x000000160ccf2981 */ /* 0x0002a8000c1e1500 */
[----:B------:R-:W3:Y:S01]  /*6330*/  @P3 LDG.E.U16 R210, desc[UR22][R6.64] ;  /* 0x0000001606d23981 */ /* 0x000ee2000c1e1500 */
[----:B------:R-:W-:Y:S02]  /*6340*/  SHF.R.S32.HI R11, RZ, 0x1f, R44 ;  /* 0x0000001fff0b7819 */ /* 0x000fe4000001142c */
[C---:B0-----:R-:W-:Y:S02]  /*6350*/  LEA R8, P5, R44.reuse, R50, 0x1 ;  /* 0x000000322c087211 */ /* 0x041fe400078a08ff */
[----:B------:R-:W-:Y:S02]  /*6360*/  SHF.L.U64.HI R10, R44, 0x1, R11 ;  /* 0x000000012c0a7819 */ /* 0x000fe4000001020b */
[----:B-1----:R-:W-:-:S03]  /*6370*/  SHF.R.S32.HI R12, RZ, 0x1f, R41 ;  /* 0x0000001fff0c7819 */ /* 0x002fc60000011429 */
[----:B------:R-:W-:Y:S01]  /*6380*/  IMAD.X R9, R51, 0x1, R10, P5 ;  /* 0x0000000133097824 */ /* 0x000fe200028e060a */
[C---:B------:R-:W-:Y:S02]  /*6390*/  LEA R4, P5, R41.reuse, R50, 0x1 ;  /* 0x0000003229047211 */ /* 0x040fe400078a08ff */
[----:B------:R-:W-:Y:S02]  /*63a0*/  SHF.L.U64.HI R12, R41, 0x1, R12 ;  /* 0x00000001290c7819 */ /* 0x000fe4000001020c */
[C---:B------:R-:W-:Y:S02]  /*63b0*/  ISETP.GT.AND P4, PT, R40.reuse, 0x6, PT ;  /* 0x000000062800780c */ /* 0x040fe40003f84270 */
[C---:B------:R-:W-:Y:S01]  /*63c0*/  ISETP.GT.AND P2, PT, R40.reuse, 0x7, PT ;  /* 0x000000072800780c */ /* 0x040fe20003f44270 */
[----:B------:R-:W-:Y:S01]  /*63d0*/  IMAD.X R5, R51, 0x1, R12, P5 ;  /* 0x0000000133057824 */ /* 0x000fe200028e060c */
[----:B------:R-:W-:Y:S02]  /*63e0*/  ISETP.GT.AND P5, PT, R40, RZ, PT ;  /* 0x000000ff2800720c */ /* 0x000fe40003fa4270 */
[----:B------:R-:W-:-:S02]  /*63f0*/  PRMT R211, RZ, 0x7610, R211 ;  /* 0x00007610ffd37816 */ /* 0x000fc400000000d3 */
[----:B------:R-:W-:Y:S02]  /*6400*/  PRMT R212, RZ, 0x7610, R212 ;  /* 0x00007610ffd47816 */ /* 0x000fe400000000d4 */
[----:B------:R-:W-:Y:S02]  /*6410*/  PRMT R205, RZ, 0x7610, R205 ;  /* 0x00007610ffcd7816 */ /* 0x000fe400000000cd */
[----:B------:R-:W-:Y:S01]  /*6420*/  SHF.R.S32.HI R11, RZ, 0x1f, R36 ;  /* 0x0000001fff0b7819 */ /* 0x000fe20000011424 */
[----:B------:R0:W5:Y:S01]  /*6430*/  @P4 LDG.E.U16 R211, desc[UR22][R8.64] ;  /* 0x0000001608d34981 */ /* 0x000162000c1e1500 */
[----:B------:R-:W-:Y:S02]  /*6440*/  ISETP.GT.AND P4, PT, R40, 0x8, PT ;  /* 0x000000082800780c */ /* 0x000fe40003f84270 */
[C---:B------:R-:W-:Y:S01]  /*6450*/  SHF.L.U64.HI R12, R36.reuse, 0x1, R11 ;  /* 0x00000001240c7819 */ /* 0x040fe2000001020b */
[----:B------:R1:W5:Y:S01]  /*6460*/  @P2 LDG.E.U16 R212, desc[UR22][R4.64] ;  /* 0x0000001604d42981 */ /* 0x000362000c1e1500 */
[----:B------:R-:W-:-:S03]  /*6470*/  LEA R10, P2, R36, R50, 0x1 ;  /* 0x00000032240a7211 */ /* 0x000fc600078408ff */
[----:B------:R-:W5:Y:S01]  /*6480*/  @P5 LDG.E.U16 R205, desc[UR22][R50.64] ;  /* 0x0000001632cd5981 */ /* 0x000f62000c1e1500 */
[----:B0-----:R-:W-:Y:S01]  /*6490*/  SHF.R.S32.HI R8, RZ, 0x1f, R47 ;  /* 0x0000001fff087819 */ /* 0x001fe2000001142f */
[----:B------:R-:W-:Y:S01]  /*64a0*/  IMAD.X R11, R51, 0x1, R12, P2 ;  /* 0x00000001330b7824 */ /* 0x000fe200010e060c */
[----:B------:R-:W-:Y:S02]  /*64b0*/  PRMT R213, RZ, 0x7610, R213 ;  /* 0x00007610ffd57816 */ /* 0x000fe400000000d5 */
[C---:B-1----:R-:W-:Y:S02]  /*64c0*/  LEA R4, P5, R47.reuse, R50, 0x1 ;  /* 0x000000322f047211 */ /* 0x042fe400078a08ff */
[----:B------:R-:W-:Y:S02]  /*64d0*/  SHF.L.U64.HI R8, R47, 0x1, R8 ;  /* 0x000000012f087819 */ /* 0x000fe40000010208 */
[----:B------:R-:W-:Y:S01]  /*64e0*/  SHF.R.S32.HI R14, RZ, 0x1f, R39 ;  /* 0x0000001fff0e7819 */ /* 0x000fe20000011427 */
[----:B------:R-:W5:Y:S01]  /*64f0*/  @P4 LDG.E.U16 R213, desc[UR22][R10.64] ;  /* 0x000000160ad54981 */ /* 0x000f62000c1e1500 */
[C---:B------:R-:W-:Y:S01]  /*6500*/  ISETP.GT.AND P3, PT, R40.reuse, 0x9, PT ;  /* 0x000000092800780c */ /* 0x040fe20003f64270 */
[----:B------:R-:W-:Y:S01]  /*6510*/  IMAD.X R5, R51, 0x1, R8, P5 ;  /* 0x0000000133057824 */ /* 0x000fe200028e0608 */
[----:B------:R-:W-:-:S02]  /*6520*/  ISETP.GT.AND P2, PT, R40, 0xa, PT ;  /* 0x0000000a2800780c */ /* 0x000fc40003f44270 */
[-C--:B------:R-:W-:Y:S02]  /*6530*/  LEA RZ, P5, R61, R50.reuse, 0x1 ;  /* 0x000000323dff7211 */ /* 0x080fe400078a08ff */
[CC--:B------:R-:W-:Y:S02]  /*6540*/  LEA R6, P6, R39.reuse, R50.reuse, 0x1 ;  /* 0x0000003227067211 */ /* 0x0c0fe400078c08ff */
[----:B------:R-:W-:Y:S02]  /*6550*/  SHF.L.U64.HI R14, R39, 0x1, R14 ;  /* 0x00000001270e7819 */ /* 0x000fe4000001020e */
[----:B------:R-:W-:Y:S01]  /*6560*/  LEA RZ, P4, R59, R50, 0x1 ;  /* 0x000000323bff7211 */ /* 0x000fe200078808ff */
[C---:B------:R-:W-:Y:S01]  /*6570*/  IMAD.X R9, R51.reuse, 0x1, R60, P5 ;  /* 0x0000000133097824 */ /* 0x040fe200028e063c */
[----:B------:R-:W-:Y:S01]  /*6580*/  PRMT R214, RZ, 0x7610, R214 ;  /* 0x00007610ffd67816 */ /* 0x000fe200000000d6 */
[----:B------:R-:W-:Y:S01]  /*6590*/  IMAD.X R7, R51, 0x1, R14, P6 ;  /* 0x0000000133077824 */ /* 0x000fe200030e060e */
[----:B------:R-:W-:-:S02]  /*65a0*/  PRMT R215, RZ, 0x7610, R215 ;  /* 0x00007610ffd77816 */ /* 0x000fc400000000d7 */
[C---:B------:R-:W-:Y:S01]  /*65b0*/  ISETP.GT.AND P5, PT, R40.reuse, 0x3d, PT ;  /* 0x0000003d2800780c */ /* 0x040fe20003fa4270 */
[----:B------:R-:W-:Y:S01]  /*65c0*/  IMAD.X R13, R51, 0x1, R58, P4 ;  /* 0x00000001330d7824 */ /* 0x000fe200020e063a */
[----:B------:R-:W-:Y:S01]  /*65d0*/  LEA RZ, P4, R57, R50, 0x1 ;  /* 0x0000003239ff7211 */ /* 0x000fe200078808ff */
[----:B------:R-:W5:Y:S01]  /*65e0*/  @P3 LDG.E.U16 R214, desc[UR22][R6.64] ;  /* 0x0000001606d63981 */ /* 0x000f62000c1e1500 */
[----:B------:R-:W-:-:S03]  /*65f0*/  ISETP.GT.AND P3, PT, R40, 0x3b, PT ;  /* 0x0000003b2800780c */ /* 0x000fc60003f64270 */
[----:B------:R0:W5:Y:S01]  /*6600*/  @P2 LDG.E.U16 R215, desc[UR22][R4.64] ;  /* 0x0000001604d72981 */ /* 0x000162000c1e1500 */
[----:B------:R-:W-:Y:S02]  /*6610*/  ISETP.GT.AND P2, PT, R40, 0x3c, PT ;  /* 0x0000003c2800780c */ /* 0x000fe40003f44270 */
[----:B------:R-:W-:Y:S01]  /*6620*/  PRMT R218, RZ, 0x7610, R218 ;  /* 0x00007610ffda7816 */ /* 0x000fe200000000da */
[----:B------:R-:W-:Y:S01]  /*6630*/  IMAD R8, R61, 0x2, R50 ;  /* 0x000000023d087824 */ /* 0x000fe200078e0232 */
[----:B------:R-:W-:Y:S01]  /*6640*/  PRMT R216, RZ, 0x7610, R216 ;  /* 0x00007610ffd87816 */ /* 0x000fe200000000d8 */
[----:B0-----:R-:W-:Y:S01]  /*6650*/  IMAD R4, R57, 0x2, R50 ;  /* 0x0000000239047824 */ /* 0x001fe200078e0232 */
[----:B------:R-:W-:Y:S01]  /*6660*/  PRMT R217, RZ, 0x7610, R217 ;  /* 0x00007610ffd97816 */ /* 0x000fe200000000d9 */
[----:B------:R-:W-:Y:S02]  /*6670*/  IMAD.X R5, R51, 0x1, R56, P4 ;  /* 0x0000000133057824 */ /* 0x000fe400020e0638 */
[----:B------:R-:W-:Y:S01]  /*6680*/  IMAD R12, R59, 0x2, R50 ;  /* 0x000000023b0c7824 */ /* 0x000fe200078e0232 */
[----:B------:R-:W5:Y:S04]  /*6690*/  @P3 LDG.E.U16 R216, desc[UR22][R8.64] ;  /* 0x0000001608d83981 */ /* 0x000f68000c1e1500 */
[----:B------:R0:W5:Y:S01]  /*66a0*/  @P5 LDG.E.U16 R218, desc[UR22][R4.64] ;  /* 0x0000001604da5981 */ /* 0x000162000c1e1500 */
[----:B------:R-:W-:-:S02]  /*66b0*/  LEA RZ, P5, R55, R50, 0x1 ;  /* 0x0000003237ff7211 */ /* 0x000fc400078a08ff */
[-C--:B------:R-:W-:Y:S01]  /*66c0*/  LEA RZ, P4, R53, R50.reuse, 0x1 ;  /* 0x0000003235ff7211 */ /* 0x080fe200078808ff */
[----:B------:R-:W5:Y:S01]  /*66d0*/  @P2 LDG.E.U16 R217, desc[UR22][R12.64] ;  /* 0x000000160cd92981 */ /* 0x000f62000c1e1500 */
[C---:B------:R-:W-:Y:S01]  /*66e0*/  ISETP.GT.AND P3, PT, R40.reuse, 0x3e, PT ;  /* 0x0000003e2800780c */ /* 0x040fe20003f64270 */
[C---:B------:R-:W-:Y:S01]  /*66f0*/  IMAD.X R7, R51.reuse, 0x1, R54, P5 ;  /* 0x0000000133077824 */ /* 0x040fe200028e0636 */
[C---:B------:R-:W-:Y:S02]  /*6700*/  ISETP.GT.AND P2, PT, R40.reuse, 0x3f, PT ;  /* 0x0000003f2800780c */ /* 0x040fe40003f44270 */
[----:B------:R-:W-:Y:S01]  /*6710*/  ISETP.GT.AND P5, PT, R40, 0x1, PT ;  /* 0x000000012800780c */ /* 0x000fe20003fa4270 */
[----:B------:R-:W-:Y:S01]  /*6720*/  IMAD.X R11, R51, 0x1, R52, P4 ;  /* 0x00000001330b7824 */ /* 0x000fe200020e0634 */
[----:B------:R-:W-:Y:S01]  /*6730*/  IADD3 R14, P4, PT, R49, R50, RZ ;  /* 0x00000032310e7210 */ /* 0x000fe20007f9e0ff */
[----:B------:R-:W-:Y:S01]  /*6740*/  USHF.L.U32 UR4, UR4, 0x1f, URZ ;  /* 0x0000001f04047899 */ /* 0x000fe200080006ff */
[----:B------:R-:W-:Y:S01]  /*6750*/  PRMT R208, RZ, 0x7610, R208 ;  /* 0x00007610ffd07816 */ /* 0x000fe200000000d0 */
[----:B------:R-:W-:Y:S01]  /*6760*/  IMAD R6, R55, 0x2, R50 ;  /* 0x0000000237067824 */ /* 0x000fe200078e0232 */
[----:B0-----:R-:W-:Y:S01]  /*6770*/  PRMT R4, RZ, 0x7610, R4 ;  /* 0x00007610ff047816 */ /* 0x001fe20000000004 */
[----:B------:R-:W-:Y:S01]  /*6780*/  IMAD R10, R53, 0x2, R50 ;  /* 0x00000002350a7824 */ /* 0x000fe200078e0232 */
[----:B------:R-:W-:Y:S01]  /*6790*/  PRMT R219, RZ, 0x7610, R219 ;  /* 0x00007610ffdb7816 */ /* 0x000fe200000000db */
[----:B------:R-:W-:-:S02]  /*67a0*/  IMAD.X R15, R51, 0x1, R158, P4 ;  /* 0x00000001330f7824 */ /* 0x000fc400020e069e */
[----:B------:R-:W-:Y:S01]  /*67b0*/  IMAD.U32 R8, RZ, RZ, UR4 ;  /* 0x00000004ff087e24 */ /* 0x000fe2000f8e00ff */
[----:B------:R3:W5:Y:S04]  /*67c0*/  @P3 LDG.E.U16 R4, desc[UR22][R6.64] ;  /* 0x0000001606043981 */ /* 0x000768000c1e1500 */
[----:B------:R0:W5:Y:S04]  /*67d0*/  @P2 LDG.E.U16 R219, desc[UR22][R10.64] ;  /* 0x000000160adb2981 */ /* 0x000168000c1e1500 */
[----:B------:R0:W5:Y:S01]  /*67e0*/  @P5 LDG.E.U16 R208, desc[UR22][R14.64] ;  /* 0x000000160ed05981 */ /* 0x000162000c1e1500 */
[----:B------:R-:W1:Y:S01]  /*67f0*/  SYNCS.PHASECHK.TRANS64.TRYWAIT P2, [UR6], R8 ;  /* 0x00000008ff0075a7 */ /* 0x000e620008041106 */
[----:B--2---:R-:W-:-:S02]  /*6800*/  PRMT R5, R206, 0x5410, R207 ;  /* 0x00005410ce057816 */ /* 0x004fc400000000cf */
[----:B---3--:R-:W-:Y:S01]  /*6810*/  PRMT R6, R209, 0x5410, R210 ;  /* 0x00005410d1067816 */ /* 0x008fe200000000d2 */
[----:B01----:R-:W-:Y:S06]  /*6820*/  @!P2 BRA `(.L_x_9) ;  /* 0x000000100070a947 */ /* 0x003fec0003800000 */
.L_x_17:
[----:B-----5:R-:W-:Y:S01]  /*6830*/  PRMT R28, R28, 0x5410, R29 ;  /* 0x000054101c1c7816 */ /* 0x020fe2000000001d */
[----:B------:R-:W-:Y:S01]  /*6840*/  IMAD.WIDE R166, R151, 0x2, R166 ;  /* 0x0000000297a67825 */ /* 0x000fe200078e02a6 */
[----:B------:R-:W-:Y:S02]  /*6850*/  PRMT R27, R27, 0x5410, R30 ;  /* 0x000054101b1b7816 */ /* 0x000fe4000000001e */
[----:B------:R-:W-:Y:S01]  /*6860*/  PRMT R29, R178, 0x5410, R35 ;  /* 0x00005410b21d7816 */ /* 0x000fe20000000023 */
[----:B------:R-:W-:Y:S01]  /*6870*/  IMAD.WIDE R174, R151, 0x2, R174 ;  /* 0x0000000297ae7825 */ /* 0x000fe200078e02ae */
[----:B------:R-:W-:Y:S02]  /*6880*/  PRMT R24, R24, 0x5410, R33 ;  /* 0x0000541018187816 */ /* 0x000fe40000000021 */
[----:B------:R-:W-:Y:S01]  /*6890*/  PRMT R25, R25, 0x5410, R32 ;  /* 0x0000541019197816 */ /* 0x000fe20000000020 */
[----:B------:R-:W-:Y:S01]  /*68a0*/  IMAD.WIDE R164, R151, 0x2, R164 ;  /* 0x0000000297a47825 */ /* 0x000fe200078e02a4 */
[----:B------:R-:W-:-:S02]  /*68b0*/  PRMT R26, R26, 0x5410, R31 ;  /* 0x000054101a1a7816 */ /* 0x000fc4000000001f */
[----:B------:R-:W-:Y:S01]  /*68c0*/  PRMT R30, R34, 0x5410, R185 ;  /* 0x00005410221e7816 */ /* 0x000fe200000000b9 */
        /* <DEDUP_REMOVED lines=9> */
[C---:B------:R-:W-:Y:S01]  /*6960*/  IMAD.WIDE R160, R151.reuse, 0x2, R160 ;  /* 0x0000000297a07825 */ /* 0x040fe200078e02a0 */
[----:B------:R-:W-:Y:S02]  /*6970*/  PRMT R12, R198, 0x5410, R199 ;  /* 0x00005410c60c7816 */ /* 0x000fe400000000c7 */
[----:B------:R-:W-:Y:S01]  /*6980*/  PRMT R13, R196, 0x5410, R197 ;  /* 0x00005410c40d7816 */ /* 0x000fe200000000c5 */
[----:B------:R-:W-:Y:S01]  /*6990*/  IMAD.WIDE R168, R151, 0x2, R168 ;  /* 0x0000000297a87825 */ /* 0x000fe200078e02a8 */
        /* <DEDUP_REMOVED lines=15> */
[----:B------:R-:W-:Y:S02]  /*6a90*/  ISETP.GE.AND P2, PT, R3, R40, PT ;  /* 0x000000280300720c */ /* 0x000fe40003f46270 */
[----:B------:R0:W-:Y:S01]  /*6aa0*/  STTM.x32 tmem[UR10+0x10], R4 ;  /* 0x00001004000079ed */ /* 0x0001e200082c000a */
[----:B------:R-:W1:Y:S01]  /*6ab0*/  FENCE.VIEW.ASYNC.T ;  /* 0x00000000000073c6 */ /* 0x000e620000000200 */
[----:B------:R-:W-:Y:S01]  /*6ac0*/  PRMT R178, RZ, 0x7610, R178 ;  /* 0x00007610ffb27816 */ /* 0x000fe200000000b2 */
[----:B-1----:R-:W-:Y:S01]  /*6ad0*/  BAR.SYNC.DEFER_BLOCKING 0x0 ;  /* 0x0000000000007b1d */ /* 0x002fe20000010000 */
[----:B------:R-:W-:Y:S02]  /*6ae0*/  PRMT R180, RZ, 0x7610, R180 ;  /* 0x00007610ffb47816 */ /* 0x000fe400000000b4 */
[----:B------:R-:W-:-:S05]  /*6af0*/  PRMT R182, RZ, 0x7610, R182 ;  /* 0x00007610ffb67816 */ /* 0x000fca00000000b6 */
[----:B------:R-:W2:Y:S04]  /*6b00*/  @!P2 LDG.E.U16 R178, desc[UR22][R174.64] ;  /* 0x00000016aeb2a981 */ /* 0x000ea8000c1e1500 */
[----:B------:R-:W3:Y:S04]  /*6b10*/  @!P2 LDG.E.U16 R180, desc[UR22][R172.64] ;  /* 0x00000016acb4a981 */ /* 0x000ee8000c1e1500 */
[----:B------:R-:W4:Y:S01]  /*6b20*/  @!P2 LDG.E.U16 R182, desc[UR22][R170.64] ;  /* 0x00000016aab6a981 */ /* 0x000f22000c1e1500 */
[----:B0-----:R-:W-:Y:S02]  /*6b30*/  PRMT R6, RZ, 0x7610, R6 ;  /* 0x00007610ff067816 */ /* 0x001fe40000000006 */
[----:B------:R-:W-:-:S02]  /*6b40*/  PRMT R8, RZ, 0x7610, R8 ;  /* 0x00007610ff087816 */ /* 0x000fc40000000008 */
[----:B------:R-:W-:Y:S02]  /*6b50*/  PRMT R10, RZ, 0x7610, R10 ;  /* 0x00007610ff0a7816 */ /* 0x000fe4000000000a */
[----:B------:R-:W-:Y:S01]  /*6b60*/  PRMT R4, RZ, 0x7610, R4 ;  /* 0x00007610ff047816 */ /* 0x000fe20000000004 */
[----:B------:R-:W3:Y:S01]  /*6b70*/  @!P2 LDG.E.U16 R6, desc[UR22][R166.64] ;  /* 0x00000016a606a981 */ /* 0x000ee2000c1e1500 */
[----:B------:R-:W-:-:S03]  /*6b80*/  PRMT R12, RZ, 0x7610, R12 ;  /* 0x00007610ff0c7816 */ /* 0x000fc6000000000c */
[----:B------:R-:W4:Y:S04]  /*6b90*/  @!P2 LDG.E.U16 R8, desc[UR22][R164.64] ;  /* 0x00000016a408a981 */ /* 0x000f28000c1e1500 */
[----:B------:R-:W4:Y:S04]  /*6ba0*/  @!P2 LDG.E.U16 R10, desc[UR22][R162.64] ;  /* 0x00000016a20aa981 */ /* 0x000f28000c1e1500 */
[----:B------:R-:W4:Y:S04]  /*6bb0*/  @!P2 LDG.E.U16 R4, desc[UR22][R168.64] ;  /* 0x00000016a804a981 */ /* 0x000f28000c1e1500 */
[----:B------:R-:W4:Y:S01]  /*6bc0*/  @!P2 LDG.E.U16 R12, desc[UR22][R160.64] ;  /* 0x00000016a00ca981 */ /* 0x000f22000c1e1500 */
[----:B------:R-:W-:Y:S01]  /*6bd0*/  BAR.SYNC.DEFER_BLOCKING 0x0 ;  /* 0x0000000000007b1d */ /* 0x000fe20000010000 */
[----:B------:R-:W-:-:S04]  /*6be0*/  ULEA UR6, UR20, UR9, 0x3 ;  /* 0x0000000914067291 */ /* 0x000fc8000f8e18ff */
[----:B------:R-:W-:Y:S01]  /*6bf0*/  UIADD3 UR6, UPT, UPT, UR6, 0x1000, URZ ;  /* 0x0000100006067890 */ /* 0x000fe2000fffe0ff */
[----:B--2---:R0:W-:Y:S04]  /*6c00*/  STS.U16 [R159+UR9+0x800], R178 ;  /* 0x000800b29f007988 */ /* 0x0041e80008000409 */
[----:B---3--:R0:W-:Y:S04]  /*6c10*/  STS.U16 [R159+UR9+0xc00], R6 ;  /* 0x000c00069f007988 */ /* 0x0081e80008000409 */
[----:B------:R0:W-:Y:S04]  /*6c20*/  STS.U16 [R157+UR9+0x900], R180 ;  /* 0x000900b49d007988 */ /* 0x0001e80008000409 */
[----:B----4-:R0:W-:Y:S04]  /*6c30*/  STS.U16 [R157+UR9+0xd00], R8 ;  /* 0x000d00089d007988 */ /* 0x0101e80008000409 */
        /* <DEDUP_REMOVED lines=8> */
[----:B------:R-:W-:Y:S02]  /*6cc0*/  UIADD3 UR21, UPT, UPT, UR8, 0x18, URZ ;  /* 0x0000001808157890 */ /* 0x000fe4000fffe0ff */
[----:B------:R-:W-:Y:S02]  /*6cd0*/  UIADD3 UR30, UPT, UPT, UR8, 0x20, URZ ;  /* 0x00000020081e7890 */ /* 0x000fe4000fffe0ff */
[----:B------:R-:W-:Y:S01]  /*6ce0*/  UIADD3 UR31, UPT, UPT, UR8, 0x28, URZ ;  /* 0x00000028081f7890 */ /* 0x000fe2000fffe0ff */
[----:B------:R-:W-:Y:S01]  /*6cf0*/  UMOV UR16, 0x0 ;  /* 0x0000000000107882 */ /* 0x000fe20000000000 */
[----:B------:R-:W-:Y:S01]  /*6d00*/  UMOV UR17, 0x8040490 ;  /* 0x0804049000117882 */ /* 0x000fe20000000000 */
[----:B------:R-:W-:Y:S01]  /*6d10*/  UMOV UR12, UR18 ;  /* 0x00000012000c7c82 */ /* 0x000fe20008000000 */
[----:B------:R-:W-:Y:S01]  /*6d20*/  UMOV UR13, 0x40004040 ;  /* 0x40004040000d7882 */ /* 0x000fe20000000000 */
[----:B------:R-:W-:Y:S01]  /*6d30*/  UMOV UR28, 0x0 ;  /* 0x00000000001c7882 */ /* 0x000fe20000000000 */
[----:B------:R-:W-:Y:S01]  /*6d40*/  UMOV UR29, 0x8040490 ;  /* 0x08040490001d7882 */ /* 0x000fe20000000000 */
[----:B------:R-:W-:Y:S01]  /*6d50*/  UMOV UR32, 0x0 ;  /* 0x0000000000207882 */ /* 0x000fe20000000000 */
[----:B------:R-:W-:Y:S01]  /*6d60*/  UMOV UR33, 0x8040490 ;  /* 0x0804049000217882 */ /* 0x000fe20000000000 */
[----:B------:R-:W-:Y:S01]  /*6d70*/  UMOV UR7, URZ ;  /* 0x000000ff00077c82 */ /* 0x000fe20008000000 */
[----:B------:R1:W-:Y:S01]  /*6d80*/  UTCHMMA tmem[UR11], gdesc[UR12], tmem[UR8], tmem[UR16], idesc[UR17], UPT ;  /* 0x00ff100c0b0079ea */ /* 0x0003e2000b800008 */
        /* <DEDUP_REMOVED lines=8> */
.L_x_10:
[----:B------:R-:W-:Y:S01]  /*6e10*/  UIADD3 UR20, UPT, UPT, UR20, 0x1, URZ ;  /* 0x0000000114147890 */ /* 0x000fe2000fffe0ff */
[----:B------:R-:W-:Y:S01]  /*6e20*/  IMAD.WIDE R50, R176, 0x2, R50 ;  /* 0x00000002b0327825 */ /* 0x000fe200078e0232 */
[----:B------:R-:W-:Y:S02]  /*6e30*/  UIADD3 UR19, UPT, UPT, UR19, -0x1, URZ ;  /* 0xffffffff13137890 */ /* 0x000fe4000fffe0ff */
[----:B------:R-:W-:Y:S01]  /*6e40*/  UISETP.GT.AND UP1, UPT, UR20, 0x1, UPT ;  /* 0x000000011400788c */ /* 0x000fe2000bf24270 */
[----:B------:R-:W-:-:S03]  /*6e50*/  VIADD R40, R40, 0xffffffc0 ;  /* 0xffffffc028287836 */ /* 0x000fc60000000000 */
[----:B-1----:R-:W-:Y:S02]  /*6e60*/  USEL UR4, URZ, 0x1, !UP1 ;  /* 0x00000001ff047887 */ /* 0x002fe4000c800000 */
[----:B------:R-:W-:Y:S02]  /*6e70*/  USEL UR20, UR20, URZ, !UP1 ;  /* 0x000000ff14147287 */ /* 0x000fe4000c800000 */
[----:B------:R-:W-:Y:S02]  /*6e80*/  UISETP.NE.U32.AND UP1, UPT, UR19, URZ, UPT ;  /* 0x000000ff1300728c */ /* 0x000fe4000bf25070 */
[----:B------:R-:W-:-:S03]  /*6e90*/  ULOP3.LUT UR7, UR5, UR4, URZ, 0x3c, !UPT ;  /* 0x0000000405077292 */ /* 0x000fc6000f8e3cff */
[----:B------:R-:W-:-:S04]  /*6ea0*/  UMOV UR4, UR5 ;  /* 0x0000000500047c82 */ /* 0x000fc80008000000 */
[----:B------:R-:W-:Y:S01]  /*6eb0*/  UMOV UR5, UR7 ;  /* 0x0000000700057c82 */ /* 0x000fe20008000000 */
[----:B------:R-:W-:Y:S05]  /*6ec0*/  BRA.U UP1, `(.L_x_11) ;  /* 0xffffffe101947547 */ /* 0x000fea000b83ffff */
.L_x_8:
[----:B------:R-:W1:Y:S01]  /*6ed0*/  LDCU UR5, c[0x0][0x3a0] ;  /* 0x00007400ff0577ac */ /* 0x000e620008000800 */
[----:B------:R-:W2:Y:S01]  /*6ee0*/  LDCU UR7, c[0x0][0x3b4] ;  /* 0x00007680ff0777ac */ /* 0x000ea20008000800 */
[----:B------:R-:W3:Y:S01]  /*6ef0*/  LDCU.128 UR12, c[0x0][0x390] ;  /* 0x00007200ff0c77ac */ /* 0x000ee20008000c00 */
[----:B-1----:R-:W-:-:S04]  /*6f00*/  UIADD3 UR5, UPT, UPT, UR5, 0x3f, URZ ;  /* 0x0000003f05057890 */ /* 0x002fc8000fffe0ff */
[----:B------:R-:W-:-:S09]  /*6f10*/  UISETP.GE.AND UP1, UPT, UR5, 0x40, UPT ;  /* 0x000000400500788c */ /* 0x000fd2000bf26270 */
[----:B--23--:R-:W-:Y:S05]  /*6f20*/  BRA.U !UP1, `(.L_x_12) ;  /* 0x0000000109107547 */ /* 0x00cfea000b800000 */
[----:B------:R-:W-:-:S06]  /*6f30*/  USHF.L.U32 UR4, UR4, 0x1f, URZ ;  /* 0x0000001f04047899 */ /* 0x000fcc00080006ff */
[----:B------:R-:W-:-:S04]  /*6f40*/  IMAD.U32 R3, RZ, RZ, UR4 ;  /* 0x00000004ff037e24 */ /* 0x000fc8000f8e00ff */
[----:B------:R-:W1:Y:S02]  /*6f50*/  SYNCS.PHASECHK.TRANS64.TRYWAIT P0, [UR6], R3 ;  /* 0x00000003ff0075a7 */ /* 0x000e640008001106 */
[----:B-1----:R-:W-:Y:S05]  /*6f60*/  @!P0 BRA `(.L_x_13) ;  /* 0x0000000800ac8947 */ /* 0x002fea0003800000 */
.L_x_12:
[----:B------:R-:W-:Y:S01]  /*6f70*/  BAR.SYNC.DEFER_BLOCKING 0x0 ;  /* 0x0000000000007b1d */ /* 0x000fe20000010000 */
[----:B------:R-:W-:Y:S01]  /*6f80*/  VIADD R3, R0, 0x2 ;  /* 0x0000000200037836 */ /* 0x000fe20000000000 */
[C---:B------:R-:W-:Y:S01]  /*6f90*/  ISETP.GE.AND P0, PT, R2.reuse, UR14, PT ;  /* 0x0000000e02007c0c */ /* 0x040fe2000bf06270 */
[----:B------:R-:W-:Y:S02]  /*6fa0*/  IMAD R2, R2, UR7, RZ ;  /* 0x0000000702027c24 */ /* 0x000fe4000f8e02ff */
[C---:B------:R-:W-:Y:S01]  /*6fb0*/  VIADD R20, R0.reuse, 0x3 ;  /* 0x0000000300147836 */ /* 0x040fe20000000000 */
[----:B------:R-:W1:Y:S01]  /*6fc0*/  LDCU UR4, c[0x0][0x3b8] ;  /* 0x00007700ff0477ac */ /* 0x000e620008000800 */
[----:B------:R-:W-:Y:S01]  /*6fd0*/  ISETP.LT.AND P3, PT, R3, UR15, !P0 ;  /* 0x0000000f03007c0c */ /* 0x000fe2000c761270 */
[----:B------:R-:W-:Y:S01]  /*6fe0*/  VIADD R21, R0, 0x1 ;  /* 0x0000000100157836 */ /* 0x000fe20000000000 */
[----:B------:R-:W-:Y:S01]  /*6ff0*/  LEA R23, P5, R2, UR12, 0x1 ;  /* 0x0000000c02177c11 */ /* 0x000fe2000f8a08ff */
[----:B------:R-:W-:Y:S01]  /*7000*/  VIADD R24, R0, 0x6 ;  /* 0x0000000600187836 */ /* 0x000fe20000000000 */
[----:B------:R-:W-:-:S02]  /*7010*/  ISETP.LT.AND P2, PT, R20, UR15, !P0 ;  /* 0x0000000f14007c0c */ /* 0x000fc4000c741270 */
[----:B------:R-:W-:Y:S02]  /*7020*/  LEA.HI.X.SX32 R25, R2, UR13, 0x1, P5 ;  /* 0x0000000d02197c11 */ /* 0x000fe4000a8f0eff */
[----:B------:R-:W-:Y:S01]  /*7030*/  ISETP.LT.AND P4, PT, R21, UR15, !P0 ;  /* 0x0000000f15007c0c */ /* 0x000fe2000c781270 */
[C---:B------:R-:W-:Y:S01]  /*7040*/  VIADD R21, R0.reuse, 0x5 ;  /* 0x0000000500157836 */ /* 0x040fe20000000000 */
[C---:B------:R-:W-:Y:S01]  /*7050*/  ISETP.LT.AND P6, PT, R0.reuse, UR15, !P0 ;  /* 0x0000000f00007c0c */ /* 0x040fe2000c7c1270 */
[----:B------:R-:W2:Y:S02]  /*7060*/  @!P1 SYNCS.CCTL.IV [UR9+0x1000] ;  /* 0x00100000ff0099b1 */ /* 0x000ea40008000009 */
[----:B--2---:R-:W-:Y:S01]  /*7070*/  BAR.SYNC.DEFER_BLOCKING 0x0 ;  /* 0x0000000000007b1d */ /* 0x004fe20000010000 */
[----:B-1----:R-:W-:-:S04]  /*7080*/  IMAD R3, R0, UR4, RZ ;  /* 0x0000000400037c24 */ /* 0x002fc8000f8e02ff */
[C---:B------:R-:W-:Y:S01]  /*7090*/  VIADD R20, R3.reuse, UR4 ;  /* 0x0000000403147c36 */ /* 0x040fe20008000000 */
[----:B0-----:R-:W0:Y:S01]  /*70a0*/  LDTM.x16 R4, tmem[UR10] ;  /* 0x0000000a000479ee */ /* 0x001e220008240000 */
[----:B------:R-:W1:Y:S01]  /*70b0*/  @!P1 SYNCS.CCTL.IV [UR9+0x1008] ;  /* 0x00100800ff0099b1 */ /* 0x000e620008000009 */
[----:B------:R-:W-:Y:S01]  /*70c0*/  LEA R2, P1, R3, R23, 0x1 ;  /* 0x0000001703027211 */ /* 0x000fe200078208ff */
[----:B------:R-:W-:-:S03]  /*70d0*/  NOP ;  /* 0x0000000000007918 */ /* 0x000fc60000000000 */
[----:B------:R-:W-:Y:S02]  /*70e0*/  LEA.HI.X.SX32 R3, R3, R25, 0x1, P1 ;  /* 0x0000001903037211 */ /* 0x000fe400008f0eff */
[----:B0-----:R-:W-:Y:S01]  /*70f0*/  F2FP.BF16.F32.PACK_AB R22, R5, R4 ;  /* 0x000000040516723e */ /* 0x001fe200000010ff */
[----:B------:R-:W-:Y:S01]  /*7100*/  VIADD R5, R0, 0x4 ;  /* 0x0000000400057836 */ /* 0x000fe20000000000 */
[----:B------:R-:W-:Y:S02]  /*7110*/  LEA R4, P5, R20, R23, 0x1 ;  /* 0x0000001714047211 */ /* 0x000fe400078a08ff */
[----:B------:R-:W-:Y:S02]  /*7120*/  PRMT R26, R22, 0x7610, R26 ;  /* 0x00007610161a7816 */ /* 0x000fe4000000001a */
[----:B------:R-:W-:Y:S02]  /*7130*/  ISETP.LT.AND P1, PT, R5, UR15, !P0 ;  /* 0x0000000f05007c0c */ /* 0x000fe4000c721270 */
[C---:B------:R-:W-:Y:S01]  /*7140*/  LEA.HI.X.SX32 R5, R20.reuse, R25, 0x1, P5 ;  /* 0x0000001914057211 */ /* 0x040fe200028f0eff */
[----:B------:R0:W-:Y:S01]  /*7150*/  @P6 STG.E.U16 desc[UR22][R2.64], R26 ;  /* 0x0000001a02006986 */ /* 0x0001e2000c101516 */
[----:B------:R-:W-:Y:S01]  /*7160*/  ISETP.LT.AND P5, PT, R21, UR15, !P0 ;  /* 0x0000000f15007c0c */ /* 0x000fe2000c7a1270 */
[----:B------:R-:W-:Y:S01]  /*7170*/  VIADD R21, R20, UR4 ;  /* 0x0000000414157c36 */ /* 0x000fe20008000000 */
[----:B------:R-:W-:-:S02]  /*7180*/  PRMT R27, R22, 0x7632, R27 ;  /* 0x00007632161b7816 */ /* 0x000fc4000000001b */
[----:B------:R-:W-:Y:S01]  /*7190*/  F2FP.BF16.F32.PACK_AB R9, R9, R8 ;  /* 0x000000080909723e */ /* 0x000fe200000010ff */
[----:B------:R-:W-:Y:S01]  /*71a0*/  VIADD R22, R21, UR4 ;  /* 0x0000000415167c36 */ /* 0x000fe20008000000 */
[----:B------:R-:W-:Y:S01]  /*71b0*/  F2FP.BF16.F32.PACK_AB R10, R11, R10 ;  /* 0x0000000a0b0a723e */ /* 0x000fe200000010ff */
[----:B------:R2:W-:Y:S01]  /*71c0*/  @P4 STG.E.U16 desc[UR22][R4.64], R27 ;  /* 0x0000001b04004986 */ /* 0x0005e2000c101516 */
[-C--:B------:R-:W-:Y:S01]  /*71d0*/  LEA R20, P4, R21, R23.reuse, 0x1 ;  /* 0x0000001715147211 */ /* 0x080fe200078808ff */
[C---:B------:R-:W-:Y:S01]  /*71e0*/  VIADD R8, R0.reuse, 0x9 ;  /* 0x0000000900087836 */ /* 0x040fe20000000000 */
[----:B------:R-:W-:Y:S01]  /*71f0*/  F2FP.BF16.F32.PACK_AB R12, R13, R12 ;  /* 0x0000000c0d0c723e */ /* 0x000fe200000010ff */
[----:B------:R-:W-:Y:S01]  /*7200*/  VIADD R11, R0, 0xc ;  /* 0x0000000c000b7836 */ /* 0x000fe20000000000 */
[----:B0-----:R-:W-:Y:S02]  /*7210*/  F2FP.BF16.F32.PACK_AB R3, R7, R6 ;  /* 0x000000060703723e */ /* 0x001fe400000010ff */
[----:B------:R-:W-:-:S02]  /*7220*/  LEA R6, P6, R22, R23, 0x1 ;  /* 0x0000001716067211 */ /* 0x000fc400078c08ff */
[-C--:B------:R-:W-:Y:S02]  /*7230*/  LEA.HI.X.SX32 R21, R21, R25.reuse, 0x1, P4 ;  /* 0x0000001915157211 */ /* 0x080fe400020f0eff */
[C---:B------:R-:W-:Y:S01]  /*7240*/  LEA.HI.X.SX32 R7, R22.reuse, R25, 0x1, P6 ;  /* 0x0000001916077211 */ /* 0x040fe200030f0eff */
[----:B------:R-:W-:Y:S01]  /*7250*/  VIADD R22, R22, UR4 ;  /* 0x0000000416167c36 */ /* 0x000fe20008000000 */
[----:B------:R-:W-:Y:S01]  /*7260*/  PRMT R26, R3, 0x7632, R26 ;  /* 0x00007632031a7816 */ /* 0x000fe2000000001a */
[----:B------:R0:W-:Y:S01]  /*7270*/  @P3 STG.E.U16 desc[UR22][R20.64], R3 ;  /* 0x0000000314003986 */ /* 0x0001e2000c101516 */
[----:B--2---:R-:W-:Y:S01]  /*7280*/  VIADD R4, R0, 0x8 ;  /* 0x0000000800047836 */ /* 0x004fe20000000000 */
[----:B------:R-:W-:Y:S01]  /*7290*/  ISETP.LT.AND P4, PT, R24, UR15, !P0 ;  /* 0x0000000f18007c0c */ /* 0x000fe2000c781270 */
[C---:B------:R-:W-:Y:S01]  /*72a0*/  VIADD R5, R22.reuse, UR4 ;  /* 0x0000000416057c36 */ /* 0x040fe20008000000 */
[----:B------:R2:W-:Y:S01]  /*72b0*/  @P2 STG.E.U16 desc[UR22][R6.64], R26 ;  /* 0x0000001a06002986 */ /* 0x0005e2000c101516 */
[----:B------:R-:W-:Y:S01]  /*72c0*/  LEA R2, P2, R22, R23, 0x1 ;  /* 0x0000001716027211 */ /* 0x000fe200078408ff */
[----:B------:R-:W-:Y:S01]  /*72d0*/  VIADD R24, R0, 0x7 ;  /* 0x0000000700187836 */ /* 0x000fe20000000000 */
[----:B------:R-:W-:-:S02]  /*72e0*/  F2FP.BF16.F32.PACK_AB R14, R15, R14 ;  /* 0x0000000e0f0e723e */ /* 0x000fc400000010ff */
[----:B------:R-:W-:Y:S02]  /*72f0*/  F2FP.BF16.F32.PACK_AB R16, R17, R16 ;  /* 0x000000101110723e */ /* 0x000fe400000010ff */
[----:B------:R-:W-:Y:S02]  /*7300*/  ISETP.LT.AND P3, PT, R24, UR15, !P0 ;  /* 0x0000000f18007c0c */ /* 0x000fe4000c761270 */
[----:B0-----:R-:W-:Y:S02]  /*7310*/  LEA.HI.X.SX32 R3, R22, R25, 0x1, P2 ;  /* 0x0000001916037211 */ /* 0x001fe400010f0eff */
[----:B------:R-:W-:Y:S02]  /*7320*/  ISETP.LT.AND P2, PT, R4, UR15, !P0 ;  /* 0x0000000f04007c0c */ /* 0x000fe4000c741270 */
[----:B--2---:R-:W-:Y:S02]  /*7330*/  PRMT R7, R9, 0x7610, R7 ;  /* 0x0000761009077816 */ /* 0x004fe40000000007 */
[----:B------:R-:W-:-:S02]  /*7340*/  LEA R4, P6, R5, R23, 0x1 ;  /* 0x0000001705047211 */ /* 0x000fc400078c08ff */
[----:B------:R-:W-:Y:S01]  /*7350*/  PRMT R20, R9, 0x7632, R20 ;  /* 0x0000763209147816 */ /* 0x000fe20000000014 */
[----:B------:R0:W-:Y:S01]  /*7360*/  @P1 STG.E.U16 desc[UR22][R2.64], R7 ;  /* 0x0000000702001986 */ /* 0x0001e2000c101516 */
[----:B------:R-:W-:Y:S01]  /*7370*/  ISETP.LT.AND P1, PT, R8, UR15, !P0 ;  /* 0x0000000f08007c0c */ /* 0x000fe2000c721270 */
[C---:B------:R-:W-:Y:S01]  /*7380*/  VIADD R8, R5.reuse, UR4 ;  /* 0x0000000405087c36 */ /* 0x040fe20008000000 */
[----:B------:R-:W-:Y:S01]  /*7390*/  LEA.HI.X.SX32 R5, R5, R25, 0x1, P6 ;  /* 0x0000001905057211 */ /* 0x000fe200030f0eff */
[----:B------:R-:W-:Y:S01]  /*73a0*/  VIADD R9, R0, 0xa ;  /* 0x0000000a00097836 */ /* 0x000fe20000000000 */
[----:B------:R-:W-:Y:S02]  /*73b0*/  F2FP.BF16.F32.PACK_AB R18, R19, R18 ;  /* 0x000000121312723e */ /* 0x000fe400000010ff */
[----:B------:R-:W-:Y:S01]  /*73c0*/  LEA R6, P6, R8, R23, 0x1 ;  /* 0x0000001708067211 */ /* 0x000fe200078c08ff */
[----:B------:R2:W-:Y:S01]  /*73d0*/  @P5 STG.E.U16 desc[UR22][R4.64], R20 ;  /* 0x0000001404005986 */ /* 0x0005e2000c101516 */
[----:B------:R-:W-:-:S02]  /*73e0*/  ISETP.LT.AND P5, PT, R9, UR15, !P0 ;  /* 0x0000000f09007c0c */ /* 0x000fc4000c7a1270 */
[C---:B0-----:R-:W-:Y:S01]  /*73f0*/  LEA.HI.X.SX32 R7, R8.reuse, R25, 0x1, P6 ;  /* 0x0000001908077211 */ /* 0x041fe200030f0eff */
[----:B------:R-:W-:Y:S02]  /*7400*/  VIADD R8, R8, UR4 ;  /* 0x0000000408087c36 */ /* 0x000fe40008000000 */
[----:B------:R-:W-:Y:S02]  /*7410*/  VIADD R3, R0, 0xb ;  /* 0x0000000b00037836 */ /* 0x000fe40000000000 */
[C---:B------:R-:W-:Y:S01]  /*7420*/  VIADD R9, R8.reuse, UR4 ;  /* 0x0000000408097c36 */ /* 0x040fe20008000000 */
[----:B------:R-:W-:Y:S01]  /*7430*/  LEA R2, P6, R8, R23, 0x1 ;  /* 0x0000001708027211 */ /* 0x000fe200078c08ff */
[----:B------:R0:W-:Y:S01]  /*7440*/  @P4 STG.E.U16 desc[UR22][R6.64], R10 ;  /* 0x0000000a06004986 */ /* 0x0001e2000c101516 */
[----:B------:R-:W-:Y:S01]  /*7450*/  ISETP.LT.AND P4, PT, R3, UR15, !P0 ;  /* 0x0000000f03007c0c */ /* 0x000fe2000c781270 */
[----:B--2---:R-:W-:Y:S01]  /*7460*/  VIADD R20, R0, 0xe ;  /* 0x0000000e00147836 */ /* 0x004fe20000000000 */
[----:B------:R-:W-:Y:S01]  /*7470*/  LEA.HI.X.SX32 R3, R8, R25, 0x1, P6 ;  /* 0x0000001908037211 */ /* 0x000fe200030f0eff */
[C---:B------:R-:W-:Y:S01]  /*7480*/  VIADD R8, R9.reuse, UR4 ;  /* 0x0000000409087c36 */ /* 0x040fe20008000000 */
[----:B------:R-:W-:-:S04]  /*7490*/  LEA R4, P6, R9, R23, 0x1 ;  /* 0x0000001709047211 */ /* 0x000fc800078c08ff */
[----:B------:R-:W-:Y:S01]  /*74a0*/  LEA.HI.X.SX32 R5, R9, R25, 0x1, P6 ;  /* 0x0000001909057211 */ /* 0x000fe200030f0eff */
[----:B------:R-:W-:Y:S01]  /*74b0*/  VIADD R9, R8, UR4 ;  /* 0x0000000408097c36 */ /* 0x000fe20008000000 */
[----:B0-----:R-:W-:Y:S02]  /*74c0*/  PRMT R7, R10, 0x7632, R7 ;  /* 0x000076320a077816 */ /* 0x001fe40000000007 */
[----:B------:R-:W-:Y:S01]  /*74d0*/  LEA R6, P6, R8, R23, 0x1 ;  /* 0x0000001708067211 */ /* 0x000fe200078c08ff */
[----:B------:R-:W-:Y:S02]  /*74e0*/  VIADD R10, R9, UR4 ;  /* 0x00000004090a7c36 */ /* 0x000fe40008000000 */
[----:B------:R0:W-:Y:S01]  /*74f0*/  @P3 STG.E.U16 desc[UR22][R2.64], R7 ;  /* 0x0000000702003986 */ /* 0x0001e2000c101516 */
[----:B------:R-:W-:Y:S01]  /*7500*/  ISETP.LT.AND P3, PT, R11, UR15, !P0 ;  /* 0x0000000f0b007c0c */ /* 0x000fe2000c761270 */
[----:B------:R-:W-:Y:S02]  /*7510*/  VIADD R11, R0, 0xd ;  /* 0x0000000d000b7836 */ /* 0x000fe40000000000 */
[----:B------:R2:W-:Y:S03]  /*7520*/  @P2 STG.E.U16 desc[UR22][R4.64], R12 ;  /* 0x0000000c04002986 */ /* 0x0005e6000c101516 */
[----:B------:R-:W-:Y:S01]  /*7530*/  ISETP.LT.AND P2, PT, R11, UR15, !P0 ;  /* 0x0000000f0b007c0c */ /* 0x000fe2000c741270 */
[----:B------:R-:W-:Y:S01]  /*7540*/  VIADD R11, R10, UR4 ;  /* 0x000000040a0b7c36 */ /* 0x000fe20008000000 */
[----:B0-----:R-:W-:-:S02]  /*7550*/  LEA.HI.X.SX32 R7, R8, R25, 0x1, P6 ;  /* 0x0000001908077211 */ /* 0x001fc400030f0eff */
[----:B------:R-:W-:Y:S02]  /*7560*/  PRMT R3, R12, 0x7632, R3 ;  /* 0x000076320c037816 */ /* 0x000fe40000000003 */
[----:B------:R-:W-:Y:S01]  /*7570*/  LEA R8, P6, R9, R23, 0x1 ;  /* 0x0000001709087211 */ /* 0x000fe200078c08ff */
[----:B--2---:R-:W-:Y:S02]  /*7580*/  VIADD R12, R11, UR4 ;  /* 0x000000040b0c7c36 */ /* 0x004fe40008000000 */
[----:B------:R0:W-:Y:S01]  /*7590*/  @P1 STG.E.U16 desc[UR22][R6.64], R3 ;  /* 0x0000000306001986 */ /* 0x0001e2000c101516 */
[----:B------:R-:W-:Y:S01]  /*75a0*/  LEA.HI.X.SX32 R9, R9, R25, 0x1, P6 ;  /* 0x0000001909097211 */ /* 0x000fe200030f0eff */
[----:B------:R-:W-:Y:S01]  /*75b0*/  VIADD R13, R12, UR4 ;  /* 0x000000040c0d7c36 */ /* 0x000fe20008000000 */
[-C--:B------:R-:W-:Y:S02]  /*75c0*/  LEA R2, P1, R10, R23.reuse, 0x1 ;  /* 0x000000170a027211 */ /* 0x080fe400078208ff */
[C---:B------:R-:W-:Y:S01]  /*75d0*/  LEA R4, P6, R11.reuse, R23, 0x1 ;  /* 0x000000170b047211 */ /* 0x040fe200078c08ff */
[----:B------:R-:W-:Y:S03]  /*75e0*/  @P5 STG.E.U16 desc[UR22][R8.64], R14 ;  /* 0x0000000e08005986 */ /* 0x000fe6000c101516 */
[----:B------:R-:W-:-:S02]  /*75f0*/  LEA.HI.X.SX32 R5, R11, R25, 0x1, P6 ;  /* 0x000000190b057211 */ /* 0x000fc400030f0eff */
[----:B0-----:R-:W-:Y:S01]  /*7600*/  LEA.HI.X.SX32 R3, R10, R25, 0x1, P1 ;  /* 0x000000190a037211 */ /* 0x001fe200008f0eff */
[----:B------:R-:W-:Y:S01]  /*7610*/  VIADD R7, R0, 0xf ;  /* 0x0000000f00077836 */ /* 0x000fe20000000000 */
[----:B------:R-:W-:Y:S01]  /*7620*/  LEA R10, P6, R12, R23, 0x1 ;  /* 0x000000170c0a7211 */ /* 0x000fe200078c08ff */
[C---:B------:R-:W-:Y:S01]  /*7630*/  VIADD R0, R13.reuse, UR4 ;  /* 0x000000040d007c36 */ /* 0x040fe20008000000 */
[----:B------:R-:W-:Y:S02]  /*7640*/  ISETP.LT.AND P1, PT, R20, UR15, !P0 ;  /* 0x0000000f14007c0c */ /* 0x000fe4000c721270 */
[----:B------:R-:W-:Y:S02]  /*7650*/  LEA.HI.X.SX32 R11, R12, R25, 0x1, P6 ;  /* 0x000000190c0b7211 */ /* 0x000fe400030f0eff */
[----:B------:R-:W-:Y:S02]  /*7660*/  LEA R6, P6, R13, R23, 0x1 ;  /* 0x000000170d067211 */ /* 0x000fe400078c08ff */
[----:B------:R-:W-:-:S02]  /*7670*/  ISETP.LT.AND P0, PT, R7, UR15, !P0 ;  /* 0x0000000f07007c0c */ /* 0x000fc4000c701270 */
[----:B------:R-:W-:Y:S02]  /*7680*/  LEA.HI.X.SX32 R7, R13, R25, 0x1, P6 ;  /* 0x000000190d077211 */ /* 0x000fe400030f0eff */
[----:B------:R-:W-:-:S04]  /*7690*/  LEA R12, P6, R0, R23, 0x1 ;  /* 0x00000017000c7211 */ /* 0x000fc800078c08ff */
[----:B------:R-:W-:Y:S02]  /*76a0*/  LEA.HI.X.SX32 R13, R0, R25, 0x1, P6 ;  /* 0x00000019000d7211 */ /* 0x000fe400030f0eff */
[----:B------:R-:W-:-:S05]  /*76b0*/  PRMT R0, R14, 0x7632, R0 ;  /* 0x000076320e007816 */ /* 0x000fca0000000000 */
[----:B------:R0:W-:Y:S04]  /*76c0*/  @P4 STG.E.U16 desc[UR22][R2.64], R0 ;  /* 0x0000000002004986 */ /* 0x0001e8000c101516 */
[----:B------:R2:W-:Y:S01]  /*76d0*/  @P3 STG.E.U16 desc[UR22][R4.64], R16 ;  /* 0x0000001004003986 */ /* 0x0005e2000c101516 */
[----:B0-----:R-:W-:Y:S02]  /*76e0*/  PRMT R3, R16, 0x7632, R3 ;  /* 0x0000763210037816 */ /* 0x001fe40000000003 */
[----:B--2---:R-:W-:-:S03]  /*76f0*/  PRMT R5, R18, 0x7632, R5 ;  /* 0x0000763212057816 */ /* 0x004fc60000000005 */
[----:B------:R0:W-:Y:S04]  /*7700*/  @P2 STG.E.U16 desc[UR22][R10.64], R3 ;  /* 0x000000030a002986 */ /* 0x0001e8000c101516 */
[----:B------:R0:W-:Y:S04]  /*7710*/  @P1 STG.E.U16 desc[UR22][R6.64], R18 ;  /* 0x0000001206001986 */ /* 0x0001e8000c101516 */
[----:B------:R0:W-:Y:S01]  /*7720*/  @P0 STG.E.U16 desc[UR22][R12.64], R5 ;  /* 0x000000050c000986 */ /* 0x0001e2000c101516 */
[----:B-1----:R-:W-:Y:S06]  /*7730*/  BAR.SYNC.DEFER_BLOCKING 0x0 ;  /* 0x0000000000007b1d */ /* 0x002fec0000010000 */
[----:B------:R-:W-:Y:S05]  /*7740*/  BRA.U UP0, `(.L_x_14) ;  /* 0x0000000100a07547 */ /* 0x000fea000b800000 */
[----:B------:R-:W1:Y:S01]  /*7750*/  S2UR UR5, SR_CgaCtaId ;  /* 0x00000000000579c3 */ /* 0x000e620000008800 */
[----:B------:R-:W-:Y:S01]  /*7760*/  NOP ;  /* 0x0000000000007918 */ /* 0x000fe20000000000 */
[----:B------:R-:W-:Y:S01]  /*7770*/  UMOV UR4, 0x50 ;  /* 0x0000005000047882 */ /* 0x000fe20000000000 */
[----:B------:R-:W-:Y:S02]  /*7780*/  IMAD.U32 R0, RZ, RZ, UR8 ;  /* 0x00000008ff007e24 */ /* 0x000fe4000f8e00ff */
[----:B0-----:R-:W-:Y:S02]  /*7790*/  IMAD.MOV.U32 R3, RZ, RZ, 0x3 ;  /* 0x00000003ff037424 */ /* 0x001fe400078e00ff */
[----:B------:R-:W-:Y:S01]  /*77a0*/  IMAD.MOV.U32 R7, RZ, RZ, 0x1 ;  /* 0x00000001ff077424 */ /* 0x000fe200078e00ff */
[----:B------:R-:W-:-:S04]  /*77b0*/  LOP3.LUT R0, R0, 0xffff, RZ, 0xc0, !PT ;  /* 0x0000ffff00007812 */ /* 0x000fc800078ec0ff */
[----:B------:R-:W-:-:S05]  /*77c0*/  SHF.R.U32.HI R0, RZ, 0x5, R0 ;  /* 0x00000005ff007819 */ /* 0x000fca0000011600 */
[----:B------:R-:W-:Y:S01]  /*77d0*/  VIADD R2, R0, 0x10 ;  /* 0x0000001000027836 */ /* 0x000fe20000000000 */
[----:B------:R-:W-:Y:S01]  /*77e0*/  SHF.L.U32 R0, R3, R0, RZ ;  /* 0x0000000003007219 */ /* 0x000fe200000006ff */
[----:B-1----:R-:W-:-:S03]  /*77f0*/  ULEA UR6, UR5, UR4, 0x18 ;  /* 0x0000000405067291 */ /* 0x002fc6000f8ec0ff */
[----:B------:R-:W-:-:S04]  /*7800*/  SHF.L.U32 R3, R7, R2, RZ ;  /* 0x0000000207037219 */ /* 0x000fc800000006ff */
[----:B------:R-:W-:Y:S02]  /*7810*/  LOP3.LUT R0, R3, R0, RZ, 0xfc, !PT ;  /* 0x0000000003007212 */ /* 0x000fe400078efcff */
[----:B------:R-:W0:Y:S02]  /*7820*/  LDS R5, [UR6] ;  /* 0x00000006ff057984 */ /* 0x000e240008000800 */
[C---:B------:R-:W-:Y:S02]  /*7830*/  LOP3.LUT R2, R0.reuse, 0xffff, RZ, 0xc0, !PT ;  /* 0x0000ffff00027812 */ /* 0x040fe400078ec0ff */
[----:B0-----:R-:W-:-:S04]  /*7840*/  LOP3.LUT R3, R0, 0xffff, R5, 0x80, !PT ;  /* 0x0000ffff00037812 */ /* 0x001fc800078e8005 */
[----:B------:R-:W-:-:S13]  /*7850*/  ISETP.NE.AND P0, PT, R3, R2, PT ;  /* 0x000000020300720c */ /* 0x000fda0003f05270 */
[----:B------:R-:W-:Y:S05]  /*7860*/  @P0 BRA `(.L_x_15) ;  /* 0x0000000000500947 */ /* 0x000fea0003800000 */
[----:B------:R-:W-:Y:S02]  /*7870*/  SHF.R.U32.HI R5, RZ, 0x10, R5 ;  /* 0x00000010ff057819 */ /* 0x000fe40000011605 */
[----:B------:R-:W-:-:S04]  /*7880*/  SHF.R.U32.HI R2, RZ, 0x10, R0 ;  /* 0x00000010ff027819 */ /* 0x000fc80000011600 */
[----:B------:R-:W-:-:S04]  /*7890*/  LOP3.LUT R5, R5, R2, RZ, 0xc0, !PT ;  /* 0x0000000205057212 */ /* 0x000fc800078ec0ff */
[----:B------:R-:W-:-:S13]  /*78a0*/  ISETP.NE.AND P0, PT, R5, R2, PT ;  /* 0x000000020500720c */ /* 0x000fda0003f05270 */
[----:B------:R-:W-:Y:S05]  /*78b0*/  @P0 BRA `(.L_x_16) ;  /* 0x0000000000300947 */ /* 0x000fea0003800000 */
[----:B------:R-:W-:Y:S01]  /*78c0*/  R2UR UR4, R0 ;  /* 0x00000000000472ca */ /* 0x000fe200000e0000 */
[----:B------:R-:W-:Y:S01]  /*78d0*/  VOTEU.ANY UR5, UPT, PT ;  /* 0x0000000000057886 */ /* 0x000fe200038e0100 */
[----:B------:R-:W0:Y:S01]  /*78e0*/  S2R R0, SR_LANEID ;  /* 0x0000000000007919 */ /* 0x000e220000000000 */
[----:B------:R-:W-:-:S10]  /*78f0*/  UFLO.U32 UR5, UR5 ;  /* 0x00000005000572bd */ /* 0x000fd400080e0000 */
[----:B------:R-:W-:-:S06]  /*7900*/  ULOP3.LUT UR4, URZ, UR4, URZ, 0x33, !UPT ;  /* 0x00000004ff047292 */ /* 0x000fcc000f8e33ff */
[----:B------:R-:W-:-:S04]  /*7910*/  IMAD.U32 R2, RZ, RZ, UR4 ;  /* 0x00000004ff027e24 */ /* 0x000fc8000f8e00ff */
[----:B------:R-:W1:Y:S02]  /*7920*/  REDUX UR7, R2 ;  /* 0x00000000020773c4 */ /* 0x000e640000000000 */
[----:B------:R2:W-:Y:S01]  /*7930*/  UTCATOMSWS.AND URZ, UR4 ;  /* 0x0000000400ff79e3 */ /* 0x0005e20008000000 */
[----:B0-----:R-:W-:Y:S01]  /*7940*/  ISETP.EQ.U32.AND P0, PT, R0, UR5, PT ;  /* 0x0000000500007c0c */ /* 0x001fe2000bf02070 */
[----:B-1----:R-:W-:-:S12]  /*7950*/  IMAD.U32 R0, RZ, RZ, UR7 ;  /* 0x00000007ff007e24 */ /* 0x002fd8000f8e00ff */
[----:B------:R2:W-:Y:S01]  /*7960*/  @P0 ATOMS.AND RZ, [UR6], R0 ;  /* 0x00000000ffff098c */ /* 0x0005e2000a800006 */
[----:B------:R-:W-:Y:S05]  /*7970*/  BRA `(.L_x_14) ;  /* 0x0000000000147947 */ /* 0x000fea0003800000 */
.L_x_16:
[----:B------:R-:W-:-:S07]  /*7980*/  MOV R2, 0x79a0 ;  /* 0x000079a000027802 */ /* 0x000fce0000000f00 */
[----:B------:R-:W-:Y:S05]  /*7990*/  CALL.REL.NOINC `($__internal_0_$__cuda_sm10x_tcgen05_guardrail_trap_col_being_dealloced_not_returned_by_alloc) ;  /* 0x00000000002c7944 */ /* 0x000fea0003c00000 */
[----:B------:R-:W-:Y:S05]  /*79a0*/  BRA `(.L_x_14) ;  /* 0x0000000000087947 */ /* 0x000fea0003800000 */
.L_x_15:
[----:B------:R-:W-:-:S07]  /*79b0*/  MOV R2, 0x79d0 ;  /* 0x000079d000027802 */ /* 0x000fce0000000f00 */
[----:B------:R-:W-:Y:S05]  /*79c0*/  CALL.REL.NOINC `($__internal_2_$__cuda_sm10x_tcgen05_guardrail_trap_unallocated_columns_being_dealloced) ;  /* 0x0000000000387944 */ /* 0x000fea0003c00000 */
.L_x_14:
[----:B------:R-:W-:Y:S01]  /*79d0*/  NOP ;  /* 0x0000000000007918 */ /* 0x000fe20000000000 */
[----:B--2---:R-:W-:Y:S05]  /*79e0*/  EXIT ;  /* 0x000000000000794d */ /* 0x004fea0003800000 */
.L_x_9:
[----:B------:R-:W0:Y:S02]  /*79f0*/  SYNCS.PHASECHK.TRANS64.TRYWAIT P2, [UR6], R8 ;  /* 0x00000008ff0075a7 */ /* 0x000e240008041106 */
[----:B0-----:R-:W-:Y:S05]  /*7a00*/  @!P2 BRA `(.L_x_9) ;  /* 0xfffffffc00f8a947 */ /* 0x001fea000383ffff */
[----:B------:R-:W-:Y:S05]  /*7a10*/  BRA `(.L_x_17) ;  /* 0xffffffec00847947 */ /* 0x000fea000383ffff */
.L_x_13:
[----:B------:R-:W1:Y:S02]  /*7a20*/  SYNCS.PHASECHK.TRANS64.TRYWAIT P0, [UR6], R3 ;  /* 0x00000003ff0075a7 */ /* 0x000e640008001106 */
[----:B-1----:R-:W-:Y:S05]  /*7a30*/  @!P0 BRA `(.L_x_13) ;  /* 0xfffffffc00f88947 */ /* 0x002fea000383ffff */
[----:B------:R-:W-:Y:S05]  /*7a40*/  BRA `(.L_x_12) ;  /* 0xfffffff400487947 */ /* 0x000fea000383ffff */
        .weak           $__internal_0_$__cuda_sm10x_tcgen05_guardrail_trap_col_being_dealloced_not_returned_by_alloc
        .type           $__internal_0_$__cuda_sm10x_tcgen05_guardrail_trap_col_being_dealloced_not_returned_by_alloc,@function
        .size           $__internal_0_$__cuda_sm10x_tcgen05_guardrail_trap_col_being_dealloced_not_returned_by_alloc,($__internal_1_$__cuda_sm10x_tcgen05_guardrail_trap_phase_invalid_during_alloc - $__internal_0_$__cuda_sm10x_tcgen05_guardrail_trap_col_being_dealloced_not_returned_by_alloc)
$__internal_0_$__cuda_sm10x_tcgen05_guardrail_trap_col_being_dealloced_not_returned_by_alloc:
[----:B------:R-:W-:Y:S05]  /*7a50*/  BPT.TRAP 0x1 ;  /* 0x000000040000795c */ /* 0x000fea0000300000 */
[----:B------:R-:W-:-:S04]  /*7a60*/  IMAD.MOV.U32 R3, RZ, RZ, 0x0 ;  /* 0x00000000ff037424 */ /* 0x000fc800078e00ff */
[----:B------:R-:W-:Y:S05]  /*7a70*/  RET.REL.NODEC R2 `(matmul_kernel) ;  /* 0xffffff8402607950 */ /* 0x000fea0003c3ffff */
        .weak           $__internal_1_$__cuda_sm10x_tcgen05_guardrail_trap_phase_invalid_during_alloc
        .type           $__internal_1_$__cuda_sm10x_tcgen05_guardrail_trap_phase_invalid_during_alloc,@function
        .size           $__internal_1_$__cuda_sm10x_tcgen05_guardrail_trap_phase_invalid_during_alloc,($__internal_2_$__cuda_sm10x_tcgen05_guardrail_trap_unallocated_columns_being_dealloced - $__internal_1_$__cuda_sm10x_tcgen05_guardrail_trap_phase_invalid_during_alloc)
$__internal_1_$__cuda_sm10x_tcgen05_guardrail_trap_phase_invalid_during_alloc:
[----:B------:R-:W-:Y:S05]  /*7a80*/  BPT.TRAP 0x1 ;  /* 0x000000040000795c */ /* 0x000fea0000300000 */
[----:B------:R-:W-:-:S04]  /*7a90*/  IMAD.MOV.U32 R3, RZ, RZ, 0x0 ;  /* 0x00000000ff037424 */ /* 0x000fc800078e00ff */
[----:B------:R-:W-:Y:S05]  /*7aa0*/  RET.REL.NODEC R2 `(matmul_kernel) ;  /* 0xffffff8402547950 */ /* 0x000fea0003c3ffff */
        .weak           $__internal_2_$__cuda_sm10x_tcgen05_guardrail_trap_unallocated_columns_being_dealloced
        .type           $__internal_2_$__cuda_sm10x_tcgen05_guardrail_trap_unallocated_columns_being_dealloced,@function
        .size           $__internal_2_$__cuda_sm10x_tcgen05_guardrail_trap_unallocated_columns_being_dealloced,(.L_x_21 - $__internal_2_$__cuda_sm10x_tcgen05_guardrail_trap_unallocated_columns_being_dealloced)
$__internal_2_$__cuda_sm10x_tcgen05_guardrail_trap_unallocated_columns_being_dealloced:
[----:B------:R-:W-:Y:S05]  /*7ab0*/  BPT.TRAP 0x1 ;  /* 0x000000040000795c */ /* 0x000fea0000300000 */
[----:B------:R-:W-:-:S04]  /*7ac0*/  IMAD.MOV.U32 R3, RZ, RZ, 0x0 ;  /* 0x00000000ff037424 */ /* 0x000fc800078e00ff */
[----:B------:R-:W-:Y:S05]  /*7ad0*/  RET.REL.NODEC R2 `(matmul_kernel) ;  /* 0xffffff8402487950 */ /* 0x000fea0003c3ffff */
.L_x_18:
[----:B------:R-:W-:-:S00]  /*7ae0*/  BRA `(.L_x_18) ;  /* 0xfffffffc00fc7947 */ /* 0x000fc0000383ffff */
[----:B------:R-:W-:-:S00]  /*7af0*/  NOP ;  /* 0x0000000000007918 */ /* 0x000fc00000000000 */
        /* <DEDUP_REMOVED lines=8> */
.L_x_21:


//--------------------- .nv.shared.matmul_kernel  --------------------------
	.section	.nv.shared.matmul_kernel,"aw",@nobits
	.sectionflags	@""
	.align	16
	.zero		1024


//--------------------- .nv.shared.reserved.0     --------------------------
	.section	.nv.shared.reserved.0,"aw",@nobits
	.align	8
	.weak		__nv_reservedSMEM_offset_0_alias
	.size		__nv_reservedSMEM_offset_0_alias, 0, 64
	.other		__nv_reservedSMEM_offset_0_alias,@"STO_CUDA_RESERVED_SHARED STV_DEFAULT"
__nv_reservedSMEM_offset_0_alias:
	.zero		0
.nv.shared.reserved.0:
	.zero		64
	.weak		__nv_reservedSMEM_allocation_phase
	.type		__nv_reservedSMEM_allocation_phase,@object
	.size		__nv_reservedSMEM_allocation_phase,(.L_0 - __nv_reservedSMEM_allocation_phase)
__nv_reservedSMEM_allocation_phase:
	.zero		1
.L_0:
	.zero		7
	.weak		__nv_reservedSMEM_devtool_atexit_pc
	.type		__nv_reservedSMEM_devtool_atexit_pc,@object
	.size		__nv_reservedSMEM_devtool_atexit_pc,(__nv_reservedSMEM_allocation_mask - __nv_reservedSMEM_devtool_atexit_pc)
__nv_reservedSMEM_devtool_atexit_pc:
	.zero		8
	.weak		__nv_reservedSMEM_allocation_mask
	.type		__nv_reservedSMEM_allocation_mask,@object
	.size		__nv_reservedSMEM_allocation_mask,(.L_2 - __nv_reservedSMEM_allocation_mask)
__nv_reservedSMEM_allocation_mask:
	.zero		4
.L_2:


//--------------------- .nv.constant0.matmul_kernel --------------------------
	.section	.nv.constant0.matmul_kernel,"a",@progbits
	.sectionflags	@""
	.align	4
.nv.constant0.matmul_kernel:
	.zero		976


//--------------------- SYMBOLS --------------------------

	.type		.nv.reservedSmem.offset0,@object
	.size		.nv.reservedSmem.offset0,0x4
	.type		.nv.reservedSmem.cap,@object
	.size		.nv.reservedSmem.cap,0x4
